	.target	sm_100a

	.elftype	@"ET_EXEC"


//--------------------- .note.nv.tkinfo           --------------------------
	.section	.note.nv.tkinfo,"",@"SHT_NOTE"
	.sectionflags	@"SHF_NOTE_NV_TKINFO"
	.tkinfo
        /*0018*/ 	.word	0x00000002
        /*0030*/ 	.string	""
        /*0030*/ 	.string	"ptxas"
        /*0030*/ 	.string	"Cuda compilation tools, release 13.0, V13.0.88"
        /*0030*/ 	.string	"Build cuda_13.0.r13.0/compiler.36424714_0"
        /*0030*/ 	.string	"-arch sm_100a -m 64 "



//--------------------- .note.nv.cuinfo           --------------------------
	.section	.note.nv.cuinfo,"",@"SHT_NOTE"
	.sectionflags	@"SHF_NOTE_NV_CUINFO"
        /*0018*/ 	.short	0x0002
        /*001a*/ 	.short	0x0064
        /*001c*/ 	.short	0x0082
	.zero		2


//--------------------- .nv.info                  --------------------------
	.section	.nv.info,"",@"SHT_CUDA_INFO"
	.align	4


	//----- nvinfo : EIATTR_REGCOUNT
	.align		4
        /*0000*/ 	.byte	0x04, 0x2f
        /*0002*/ 	.short	(.L_19 - .L_18)
	.align		4
.L_18:
        /*0004*/ 	.word	index@(_ZN7cutlass13device_kernelINS_4gemm6kernel13GemmUniversalIN4cute5tupleIJiiiiEEENS1_10collective13CollectiveMmaINS1_35MainloopSm100TmaUmmaWarpSpecializedILi11ELi2ELi4ENS5_IJNS4_1CILi2EEENSA_ILi1EEESC_EEEEENS5_IJNSA_ILi256EEENSA_ILi32EEENSA_ILi64EEEEEENS_10bfloat16_tENS5_IJlSC_lEEESJ_SK_NS4_8TiledMMAINS4_8MMA_AtomIJNS4_26SM100_MMA_F16BF16_2x1SM_SSISJ_SJ_fLi256ELi32ELNS4_4UMMA5MajorE0ELSP_0ELNSO_7ScaleInE0ELSQ_0EEEEEENS4_6LayoutINS5_IJSC_SC_SC_EEENS5_IJNSA_ILi0EEESV_SV_EEEEENS5_IJNS4_10UnderscoreESY_SY_EEEEENS4_18SM100_TMA_2SM_LOADENS4_14ComposedLayoutINS4_7SwizzleILi3ELi4ELi3EEENS4_18smem_ptr_flag_bitsILi16EEENST_INS5_IJNSA_ILi8EEESH_EEENS5_IJSH_SC_EEEEEEEvNS4_8identityES11_S1B_vS1C_EENS_8epilogue10collective18CollectiveEpilogueINS1E_23Sm100TmaWarpSpecializedILi2ELi1ELi32ELb1ELb0EEEJNS5_IJNSA_ILi128EEESG_SH_EEENS5_IJNST_IS1J_SC_EENST_ISG_SC_EEEEESJ_SK_SJ_SK_NS1E_6fusion15FusionCallbacksIS1I_NS1O_17LinearCombinationISJ_fSJ_fLNS_15FloatRoundStyleE2EEES1K_S1N_JEEENS4_5SM1004TMEM4LOAD26SM100_TMEM_LOAD_32dp32b32xENS4_13SM90_TMA_LOADENS12_INS13_ILi2ELi4ELi3EEES16_NST_INS5_IJS17_SG_EEENS5_IJSG_SC_EEEEEEENS4_39AutoVectorizingCopyWithAssumedAlignmentILi128EEENS4_14SM90_TMA_STOREES23_S25_S25_EEEvvEEEEvNT_6ParamsE)
        /*0008*/ 	.word	0x0000007d


	//----- nvinfo : EIATTR_FRAME_SIZE
	.align		4
.L_19:
        /*000c*/ 	.byte	0x04, 0x11
        /*000e*/ 	.short	(.L_21 - .L_20)
	.align		4
.L_20:
        /*0010*/ 	.word	index@($__internal_2_$__cuda_sm10x_tcgen05_guardrail_trap_unallocated_columns_being_dealloced)
        /*0014*/ 	.word	0x00000000


	//----- nvinfo : EIATTR_FRAME_SIZE
	.align		4
.L_21:
        /*0018*/ 	.byte	0x04, 0x11
        /*001a*/ 	.short	(.L_23 - .L_22)
	.align		4
.L_22:
        /*001c*/ 	.word	index@($__internal_1_$__cuda_sm10x_tcgen05_guardrail_trap_phase_invalid_during_alloc)
        /*0020*/ 	.word	0x00000000


	//----- nvinfo : EIATTR_FRAME_SIZE
	.align		4
.L_23:
        /*0024*/ 	.byte	0x04, 0x11
        /*0026*/ 	.short	(.L_25 - .L_24)
	.align		4
.L_24:
        /*0028*/ 	.word	index@($__internal_0_$__cuda_sm10x_tcgen05_guardrail_trap_col_being_dealloced_not_returned_by_alloc)
        /*002c*/ 	.word	0x00000000


	//----- nvinfo : EIATTR_FRAME_SIZE
	.align		4
.L_25:
        /*0030*/ 	.byte	0x04, 0x11
        /*0032*/ 	.short	(.L_27 - .L_26)
	.align		4
.L_26:
        /*0034*/ 	.word	index@(_ZN7cutlass13device_kernelINS_4gemm6kernel13GemmUniversalIN4cute5tupleIJiiiiEEENS1_10collective13CollectiveMmaINS1_35MainloopSm100TmaUmmaWarpSpecializedILi11ELi2ELi4ENS5_IJNS4_1CILi2EEENSA_ILi1EEESC_EEEEENS5_IJNSA_ILi256EEENSA_ILi32EEENSA_ILi64EEEEEENS_10bfloat16_tENS5_IJlSC_lEEESJ_SK_NS4_8TiledMMAINS4_8MMA_AtomIJNS4_26SM100_MMA_F16BF16_2x1SM_SSISJ_SJ_fLi256ELi32ELNS4_4UMMA5MajorE0ELSP_0ELNSO_7ScaleInE0ELSQ_0EEEEEENS4_6LayoutINS5_IJSC_SC_SC_EEENS5_IJNSA_ILi0EEESV_SV_EEEEENS5_IJNS4_10UnderscoreESY_SY_EEEEENS4_18SM100_TMA_2SM_LOADENS4_14ComposedLayoutINS4_7SwizzleILi3ELi4ELi3EEENS4_18smem_ptr_flag_bitsILi16EEENST_INS5_IJNSA_ILi8EEESH_EEENS5_IJSH_SC_EEEEEEEvNS4_8identityES11_S1B_vS1C_EENS_8epilogue10collective18CollectiveEpilogueINS1E_23Sm100TmaWarpSpecializedILi2ELi1ELi32ELb1ELb0EEEJNS5_IJNSA_ILi128EEESG_SH_EEENS5_IJNST_IS1J_SC_EENST_ISG_SC_EEEEESJ_SK_SJ_SK_NS1E_6fusion15FusionCallbacksIS1I_NS1O_17LinearCombinationISJ_fSJ_fLNS_15FloatRoundStyleE2EEES1K_S1N_JEEENS4_5SM1004TMEM4LOAD26SM100_TMEM_LOAD_32dp32b32xENS4_13SM90_TMA_LOADENS12_INS13_ILi2ELi4ELi3EEES16_NST_INS5_IJS17_SG_EEENS5_IJSG_SC_EEEEEEENS4_39AutoVectorizingCopyWithAssumedAlignmentILi128EEENS4_14SM90_TMA_STOREES23_S25_S25_EEEvvEEEEvNT_6ParamsE)
        /*0038*/ 	.word	0x00000000


	//----- nvinfo : EIATTR_MIN_STACK_SIZE
	.align		4
.L_27:
        /*003c*/ 	.byte	0x04, 0x12
        /*003e*/ 	.short	(.L_29 - .L_28)
	.align		4
.L_28:
        /*0040*/ 	.word	index@(_ZN7cutlass13device_kernelINS_4gemm6kernel13GemmUniversalIN4cute5tupleIJiiiiEEENS1_10collective13CollectiveMmaINS1_35MainloopSm100TmaUmmaWarpSpecializedILi11ELi2ELi4ENS5_IJNS4_1CILi2EEENSA_ILi1EEESC_EEEEENS5_IJNSA_ILi256EEENSA_ILi32EEENSA_ILi64EEEEEENS_10bfloat16_tENS5_IJlSC_lEEESJ_SK_NS4_8TiledMMAINS4_8MMA_AtomIJNS4_26SM100_MMA_F16BF16_2x1SM_SSISJ_SJ_fLi256ELi32ELNS4_4UMMA5MajorE0ELSP_0ELNSO_7ScaleInE0ELSQ_0EEEEEENS4_6LayoutINS5_IJSC_SC_SC_EEENS5_IJNSA_ILi0EEESV_SV_EEEEENS5_IJNS4_10UnderscoreESY_SY_EEEEENS4_18SM100_TMA_2SM_LOADENS4_14ComposedLayoutINS4_7SwizzleILi3ELi4ELi3EEENS4_18smem_ptr_flag_bitsILi16EEENST_INS5_IJNSA_ILi8EEESH_EEENS5_IJSH_SC_EEEEEEEvNS4_8identityES11_S1B_vS1C_EENS_8epilogue10collective18CollectiveEpilogueINS1E_23Sm100TmaWarpSpecializedILi2ELi1ELi32ELb1ELb0EEEJNS5_IJNSA_ILi128EEESG_SH_EEENS5_IJNST_IS1J_SC_EENST_ISG_SC_EEEEESJ_SK_SJ_SK_NS1E_6fusion15FusionCallbacksIS1I_NS1O_17LinearCombinationISJ_fSJ_fLNS_15FloatRoundStyleE2EEES1K_S1N_JEEENS4_5SM1004TMEM4LOAD26SM100_TMEM_LOAD_32dp32b32xENS4_13SM90_TMA_LOADENS12_INS13_ILi2ELi4ELi3EEES16_NST_INS5_IJS17_SG_EEENS5_IJSG_SC_EEEEEEENS4_39AutoVectorizingCopyWithAssumedAlignmentILi128EEENS4_14SM90_TMA_STOREES23_S25_S25_EEEvvEEEEvNT_6ParamsE)
        /*0044*/ 	.word	0x00000000
.L_29:


//--------------------- .nv.compat                --------------------------
	.section	.nv.compat,"",@"SHT_CUDA_COMPAT_INFO"
	.align	4
        /*0000*/ 	.byte	0x02, 0x09, 0x01, 0x00, 0x02, 0x02, 0x02, 0x00, 0x02, 0x05, 0x05, 0x00, 0x03, 0x07, 0x01, 0x01
        /*0010*/ 	.byte	0x02, 0x03, 0x01, 0x00, 0x02, 0x06, 0x01, 0x00, 0x04, 0x0b, 0x08, 0x00, 0x09, 0x00, 0x00, 0x00
        /*0020*/ 	.byte	0x00, 0x00, 0x00, 0x00


//--------------------- .nv.info._ZN7cutlass13device_kernelINS_4gemm6kernel13GemmUniversalIN4cute5tupleIJiiiiEEENS1_10collective13CollectiveMmaINS1_35MainloopSm100TmaUmmaWarpSpecializedILi11ELi2ELi4ENS5_IJNS4_1CILi2EEENSA_ILi1EEESC_EEEEENS5_IJNSA_ILi256EEENSA_ILi32EEENSA_ILi64EEEEEENS_10bfloat16_tENS5_IJlSC_lEEESJ_SK_NS4_8TiledMMAINS4_8MMA_AtomIJNS4_26SM100_MMA_F16BF16_2x1SM_SSISJ_SJ_fLi256ELi32ELNS4_4UMMA5MajorE0ELSP_0ELNSO_7ScaleInE0ELSQ_0EEEEEENS4_6LayoutINS5_IJSC_SC_SC_EEENS5_IJNSA_ILi0EEESV_SV_EEEEENS5_IJNS4_10UnderscoreESY_SY_EEEEENS4_18SM100_TMA_2SM_LOADENS4_14ComposedLayoutINS4_7SwizzleILi3ELi4ELi3EEENS4_18smem_ptr_flag_bitsILi16EEENST_INS5_IJNSA_ILi8EEESH_EEENS5_IJSH_SC_EEEEEEEvNS4_8identityES11_S1B_vS1C_EENS_8epilogue10collective18CollectiveEpilogueINS1E_23Sm100TmaWarpSpecializedILi2ELi1ELi32ELb1ELb0EEEJNS5_IJNSA_ILi128EEESG_SH_EEENS5_IJNST_IS1J_SC_EENST_ISG_SC_EEEEESJ_SK_SJ_SK_NS1E_6fusion15FusionCallbacksIS1I_NS1O_17LinearCombinationISJ_fSJ_fLNS_15FloatRoundStyleE2EEES1K_S1N_JEEENS4_5SM1004TMEM4LOAD26SM100_TMEM_LOAD_32dp32b32xENS4_13SM90_TMA_LOADENS12_INS13_ILi2ELi4ELi3EEES16_NST_INS5_IJS17_SG_EEENS5_IJSG_SC_EEEEEEENS4_39AutoVectorizingCopyWithAssumedAlignmentILi128EEENS4_14SM90_TMA_STOREES23_S25_S25_EEEvvEEEEvNT_6ParamsE --------------------------
	.section	.nv.info._ZN7cutlass13device_kernelINS_4gemm6kernel13GemmUniversalIN4cute5tupleIJiiiiEEENS1_10collective13CollectiveMmaINS1_35MainloopSm100TmaUmmaWarpSpecializedILi11ELi2ELi4ENS5_IJNS4_1CILi2EEENSA_ILi1EEESC_EEEEENS5_IJNSA_ILi256EEENSA_ILi32EEENSA_ILi64EEEEEENS_10bfloat16_tENS5_IJlSC_lEEESJ_SK_NS4_8TiledMMAINS4_8MMA_AtomIJNS4_26SM100_MMA_F16BF16_2x1SM_SSISJ_SJ_fLi256ELi32ELNS4_4UMMA5MajorE0ELSP_0ELNSO_7ScaleInE0ELSQ_0EEEEEENS4_6LayoutINS5_IJSC_SC_SC_EEENS5_IJNSA_ILi0EEESV_SV_EEEEENS5_IJNS4_10UnderscoreESY_SY_EEEEENS4_18SM100_TMA_2SM_LOADENS4_14ComposedLayoutINS4_7SwizzleILi3ELi4ELi3EEENS4_18smem_ptr_flag_bitsILi16EEENST_INS5_IJNSA_ILi8EEESH_EEENS5_IJSH_SC_EEEEEEEvNS4_8identityES11_S1B_vS1C_EENS_8epilogue10collective18CollectiveEpilogueINS1E_23Sm100TmaWarpSpecializedILi2ELi1ELi32ELb1ELb0EEEJNS5_IJNSA_ILi128EEESG_SH_EEENS5_IJNST_IS1J_SC_EENST_ISG_SC_EEEEESJ_SK_SJ_SK_NS1E_6fusion15FusionCallbacksIS1I_NS1O_17LinearCombinationISJ_fSJ_fLNS_15FloatRoundStyleE2EEES1K_S1N_JEEENS4_5SM1004TMEM4LOAD26SM100_TMEM_LOAD_32dp32b32xENS4_13SM90_TMA_LOADENS12_INS13_ILi2ELi4ELi3EEES16_NST_INS5_IJS17_SG_EEENS5_IJSG_SC_EEEEEEENS4_39AutoVectorizingCopyWithAssumedAlignmentILi128EEENS4_14SM90_TMA_STOREES23_S25_S25_EEEvvEEEEvNT_6ParamsE,"",@"SHT_CUDA_INFO"
	.sectionflags	@""
	.align	4


	//----- nvinfo : EIATTR_CUDA_API_VERSION
	.align		4
        /*0000*/ 	.byte	0x04, 0x37
        /*0002*/ 	.short	(.L_31 - .L_30)
.L_30:
        /*0004*/ 	.word	0x00000082


	//----- nvinfo : EIATTR_KPARAM_INFO
	.align		4
.L_31:
        /*0008*/ 	.byte	0x04, 0x17
        /*000a*/ 	.short	(.L_33 - .L_32)
.L_32:
        /*000c*/ 	.word	0x00000000
        /*0010*/ 	.short	0x0000
        /*0012*/ 	.short	0x0000
        /*0014*/ 	.byte	0x00, 0xf0, 0x01, 0x20


	//----- nvinfo : EIATTR_AT_ENTRY_FRAGMENTS
	.align		4
.L_33:
        /*0018*/ 	.byte	0x04, 0x4f
        /*001a*/ 	.short	(.L_35 - .L_34)


	//   ....[0]....
.L_34:
        /*001c*/ 	.word	0x00000007


	//----- nvinfo : EIATTR_RESERVED_SMEM_USED
	.align		4
.L_35:
        /*0020*/ 	.byte	0x01, 0x41
	.zero		2


	//----- nvinfo : EIATTR_SPARSE_MMA_MASK
	.align		4
        /*0024*/ 	.byte	0x03, 0x50
        /*0026*/ 	.short	0x0000


	//----- nvinfo : EIATTR_TCGEN05_2CTA_USED
	.align		4
        /*0028*/ 	.byte	0x01, 0x52
	.zero		2


	//----- nvinfo : EIATTR_MAXREG_COUNT
	.align		4
        /*002c*/ 	.byte	0x03, 0x1b
        /*002e*/ 	.short	0x00ff


	//----- nvinfo : EIATTR_NUM_BARRIERS
	.align		4
        /*0030*/ 	.byte	0x02, 0x4c
        /*0032*/ 	.byte	0x07
	.zero		1


	//----- nvinfo : EIATTR_EXTERNS
	.align		4
        /*0034*/ 	.byte	0x04, 0x0f
        /*0036*/ 	.short	(.L_37 - .L_36)


	//   ....[0]....
	.align		4
.L_36:
        /*0038*/ 	.word	index@(__assertfail)


	//----- nvinfo : EIATTR_MERCURY_ISA_VERSION
	.align		4
.L_37:
        /*003c*/ 	.byte	0x03, 0x5f
        /*003e*/ 	.short	0x0101


	//----- nvinfo : EIATTR_INT_WARP_WIDE_INSTR_OFFSETS
	.align		4
        /*0040*/ 	.byte	0x04, 0x31
        /*0042*/ 	.short	(.L_39 - .L_38)


	//   ....[0]....
.L_38:
        /*0044*/ 	.word	0x00000de0


	//   ....[1]....
        /*0048*/ 	.word	0x00000e80


	//   ....[2]....
        /*004c*/ 	.word	0x000021e0


	//   ....[3]....
        /*0050*/ 	.word	0x000044a0


	//   ....[4]....
        /*0054*/ 	.word	0x000044d0


	//   ....[5]....
        /*0058*/ 	.word	0x00004520


	//   ....[6]....
        /*005c*/ 	.word	0x00004f10


	//   ....[7]....
        /*0060*/ 	.word	0x00005050


	//----- nvinfo : EIATTR_COOP_GROUP_MASK_REGIDS
	.align		4
.L_39:
        /*0064*/ 	.byte	0x04, 0x29
        /*0066*/ 	.short	(.L_41 - .L_40)


	//   ....[0]....
.L_40:
        /*0068*/ 	.word	0xffffffff


	//   ....[1]....
        /*006c*/ 	.word	0xffffffff


	//   ....[2]....
        /*0070*/ 	.word	0xffffffff


	//   ....[3]....
        /*0074*/ 	.word	0xffffffff


	//   ....[4]....
        /*0078*/ 	.word	0xffffffff


	//   ....[5]....
        /*007c*/ 	.word	0xffffffff


	//   ....[6]....
        /*0080*/ 	.word	0xffffffff


	//   ....[7]....
        /*0084*/ 	.word	0xffffffff


	//   ....[8]....
        /*0088*/ 	.word	0xffffffff


	//   ....[9]....
        /*008c*/ 	.word	0xffffffff


	//   ....[10]....
        /*0090*/ 	.word	0xffffffff


	//   ....[11]....
        /*0094*/ 	.word	0xffffffff


	//   ....[12]....
        /*0098*/ 	.word	0xffffffff


	//   ....[13]....
        /*009c*/ 	.word	0xffffffff


	//----- nvinfo : EIATTR_COOP_GROUP_INSTR_OFFSETS
	.align		4
.L_41:
        /*00a0*/ 	.byte	0x04, 0x28
        /*00a2*/ 	.short	(.L_43 - .L_42)


	//   ....[0]....
.L_42:
        /*00a4*/ 	.word	0x000000c0


	//   ....[1]....
        /*00a8*/ 	.word	0x00000500


	//   ....[2]....
        /*00ac*/ 	.word	0x00000790


	//   ....[3]....
        /*00b0*/ 	.word	0x000008e0


	//   ....[4]....
        /*00b4*/ 	.word	0x000009d0


	//   ....[5]....
        /*00b8*/ 	.word	0x00000b30


	//   ....[6]....
        /*00bc*/ 	.word	0x00000cc0


	//   ....[7]....
        /*00c0*/ 	.word	0x00000f00


	//   ....[8]....
        /*00c4*/ 	.word	0x000020c0


	//   ....[9]....
        /*00c8*/ 	.word	0x00003290


	//   ....[10]....
        /*00cc*/ 	.word	0x00003760


	//   ....[11]....
        /*00d0*/ 	.word	0x00003790


	//   ....[12]....
        /*00d4*/ 	.word	0x000043b0


	//   ....[13]....
        /*00d8*/ 	.word	0x000045c0


	//----- nvinfo : EIATTR_VRC_CTA_INIT_COUNT
	.align		4
.L_43:
        /*00dc*/ 	.byte	0x02, 0x4a
        /*00de*/ 	.byte	0x80
	.zero		1


	//----- nvinfo : EIATTR_SYSCALL_OFFSETS
	.align		4
        /*00e0*/ 	.byte	0x04, 0x46
        /*00e2*/ 	.short	(.L_45 - .L_44)


	//   ....[0]....
.L_44:
        /*00e4*/ 	.word	0x00005b20


	//   ....[1]....
        /*00e8*/ 	.word	0x00005c10


	//   ....[2]....
        /*00ec*/ 	.word	0x00006380


	//----- nvinfo : EIATTR_MBARRIER_INSTR_OFFSETS
	.align		4
.L_45:
        /*00f0*/ 	.byte	0x04, 0x39
        /*00f2*/ 	.short	(.L_47 - .L_46)


	//   ....[0]....
.L_46:
        /*00f4*/ 	.word	0x00000610
        /*00f8*/ 	.word	0x000000ff
        /*00fc*/ 	.word	0x00000000
        /*0100*/ 	.short	0x0100
        /*0102*/ 	.byte	0x08
	.zero		1


	//   ....[1]....
        /*0104*/ 	.word	0x00000620
        /*0108*/ 	.word	0x000000ff
        /*010c*/ 	.word	0x00000058
        /*0110*/ 	.short	0x0100
        /*0112*/ 	.byte	0x08
	.zero		1


	//   ....[2]....
        /*0114*/ 	.word	0x00000630
        /*0118*/ 	.word	0x000000ff
        /*011c*/ 	.word	0x00000008
        /*0120*/ 	.short	0x0100
        /*0122*/ 	.byte	0x08
	.zero		1


	//   ....[3]....
        /*0124*/ 	.word	0x00000640
        /*0128*/ 	.word	0x000000ff
        /*012c*/ 	.word	0x00000060
        /*0130*/ 	.short	0x0100
        /*0132*/ 	.byte	0x08
	.zero		1


	//   ....[4]....
        /*0134*/ 	.word	0x00000650
        /*0138*/ 	.word	0x000000ff
        /*013c*/ 	.word	0x00000010
        /*0140*/ 	.short	0x0100
        /*0142*/ 	.byte	0x08
	.zero		1


	//   ....[5]....
        /*0144*/ 	.word	0x00000660
        /*0148*/ 	.word	0x000000ff
        /*014c*/ 	.word	0x00000068
        /*0150*/ 	.short	0x0100
        /*0152*/ 	.byte	0x08
	.zero		1


	//   ....[6]....
        /*0154*/ 	.word	0x00000670
        /*0158*/ 	.word	0x000000ff
        /*015c*/ 	.word	0x00000018
        /*0160*/ 	.short	0x0100
        /*0162*/ 	.byte	0x08
	.zero		1


	//   ....[7]....
        /*0164*/ 	.word	0x00000680
        /*0168*/ 	.word	0x000000ff
        /*016c*/ 	.word	0x00000070
        /*0170*/ 	.short	0x0100
        /*0172*/ 	.byte	0x08
	.zero		1


	//   ....[8]....
        /*0174*/ 	.word	0x00000690
        /*0178*/ 	.word	0x000000ff
        /*017c*/ 	.word	0x00000020
        /*0180*/ 	.short	0x0100
        /*0182*/ 	.byte	0x08
	.zero		1


	//   ....[9]....
        /*0184*/ 	.word	0x000006a0
        /*0188*/ 	.word	0x000000ff
        /*018c*/ 	.word	0x00000078
        /*0190*/ 	.short	0x0100
        /*0192*/ 	.byte	0x08
	.zero		1


	//   ....[10]....
        /*0194*/ 	.word	0x000006b0
        /*0198*/ 	.word	0x000000ff
        /*019c*/ 	.word	0x00000028
        /*01a0*/ 	.short	0x0100
        /*01a2*/ 	.byte	0x08
	.zero		1


	//   ....[11]....
        /*01a4*/ 	.word	0x000006c0
        /*01a8*/ 	.word	0x000000ff
        /*01ac*/ 	.word	0x00000080
        /*01b0*/ 	.short	0x0100
        /*01b2*/ 	.byte	0x08
	.zero		1


	//   ....[12]....
        /*01b4*/ 	.word	0x000006d0
        /*01b8*/ 	.word	0x000000ff
        /*01bc*/ 	.word	0x00000030
        /*01c0*/ 	.short	0x0100
        /*01c2*/ 	.byte	0x08
	.zero		1


	//   ....[13]....
        /*01c4*/ 	.word	0x000006e0
        /*01c8*/ 	.word	0x000000ff
        /*01cc*/ 	.word	0x00000088
        /*01d0*/ 	.short	0x0100
        /*01d2*/ 	.byte	0x08
	.zero		1


	//   ....[14]....
        /*01d4*/ 	.word	0x000006f0
        /*01d8*/ 	.word	0x000000ff
        /*01dc*/ 	.word	0x00000038
        /*01e0*/ 	.short	0x0100
        /*01e2*/ 	.byte	0x08
	.zero		1


	//   ....[15]....
        /*01e4*/ 	.word	0x00000700
        /*01e8*/ 	.word	0x000000ff
        /*01ec*/ 	.word	0x00000090
        /*01f0*/ 	.short	0x0100
        /*01f2*/ 	.byte	0x08
	.zero		1


	//   ....[16]....
        /*01f4*/ 	.word	0x00000710
        /*01f8*/ 	.word	0x000000ff
        /*01fc*/ 	.word	0x00000040
        /*0200*/ 	.short	0x0100
        /*0202*/ 	.byte	0x08
	.zero		1


	//   ....[17]....
        /*0204*/ 	.word	0x00000720
        /*0208*/ 	.word	0x000000ff
        /*020c*/ 	.word	0x00000098
        /*0210*/ 	.short	0x0100
        /*0212*/ 	.byte	0x08
	.zero		1


	//   ....[18]....
        /*0214*/ 	.word	0x00000730
        /*0218*/ 	.word	0x000000ff
        /*021c*/ 	.word	0x00000048
        /*0220*/ 	.short	0x0100
        /*0222*/ 	.byte	0x08
	.zero		1


	//   ....[19]....
        /*0224*/ 	.word	0x00000740
        /*0228*/ 	.word	0x000000ff
        /*022c*/ 	.word	0x000000a0
        /*0230*/ 	.short	0x0100
        /*0232*/ 	.byte	0x08
	.zero		1


	//   ....[20]....
        /*0234*/ 	.word	0x00000750
        /*0238*/ 	.word	0x000000ff
        /*023c*/ 	.word	0x00000050
        /*0240*/ 	.short	0x0100
        /*0242*/ 	.byte	0x08
	.zero		1


	//   ....[21]....
        /*0244*/ 	.word	0x00000760
        /*0248*/ 	.word	0x000000ff
        /*024c*/ 	.word	0x000000a8
        /*0250*/ 	.short	0x0100
        /*0252*/ 	.byte	0x08
	.zero		1


	//   ....[22]....
        /*0254*/ 	.word	0x00000890
        /*0258*/ 	.word	0x000000ff
        /*025c*/ 	.word	0x000000b0
        /*0260*/ 	.short	0x0100
        /*0262*/ 	.byte	0x09
	.zero		1


	//   ....[23]....
        /*0264*/ 	.word	0x000008a0
        /*0268*/ 	.word	0x000000ff
        /*026c*/ 	.word	0x000000c0
        /*0270*/ 	.short	0x0100
        /*0272*/ 	.byte	0x09
	.zero		1


	//   ....[24]....
        /*0274*/ 	.word	0x000008b0
        /*0278*/ 	.word	0x000000ff
        /*027c*/ 	.word	0x000000b8
        /*0280*/ 	.short	0x0100
        /*0282*/ 	.byte	0x09
	.zero		1


	//   ....[25]....
        /*0284*/ 	.word	0x000008c0
        /*0288*/ 	.word	0x000000ff
        /*028c*/ 	.word	0x000000c8
        /*0290*/ 	.short	0x0100
        /*0292*/ 	.byte	0x09
	.zero		1


	//   ....[26]....
        /*0294*/ 	.word	0x000009a0
        /*0298*/ 	.word	0x000000ff
        /*029c*/ 	.word	0x000000d0
        /*02a0*/ 	.short	0x0100
        /*02a2*/ 	.byte	0x08
	.zero		1


	//   ....[27]....
        /*02a4*/ 	.word	0x000009b0
        /*02a8*/ 	.word	0x000000ff
        /*02ac*/ 	.word	0x000000d8
        /*02b0*/ 	.short	0x0100
        /*02b2*/ 	.byte	0x08
	.zero		1


	//   ....[28]....
        /*02b4*/ 	.word	0x00000ae0
        /*02b8*/ 	.word	0x000000ff
        /*02bc*/ 	.word	0x000000e0
        /*02c0*/ 	.short	0x0100
        /*02c2*/ 	.byte	0x08
	.zero		1


	//   ....[29]....
        /*02c4*/ 	.word	0x00000af0
        /*02c8*/ 	.word	0x000000ff
        /*02cc*/ 	.word	0x000000f0
        /*02d0*/ 	.short	0x0100
        /*02d2*/ 	.byte	0x08
	.zero		1


	//   ....[30]....
        /*02d4*/ 	.word	0x00000b00
        /*02d8*/ 	.word	0x000000ff
        /*02dc*/ 	.word	0x000000e8
        /*02e0*/ 	.short	0x0100
        /*02e2*/ 	.byte	0x08
	.zero		1


	//   ....[31]....
        /*02e4*/ 	.word	0x00000b10
        /*02e8*/ 	.word	0x000000ff
        /*02ec*/ 	.word	0x000000f8
        /*02f0*/ 	.short	0x0100
        /*02f2*/ 	.byte	0x08
	.zero		1


	//   ....[32]....
        /*02f4*/ 	.word	0x00000c30
        /*02f8*/ 	.word	0x000000ff
        /*02fc*/ 	.word	0x00000100
        /*0300*/ 	.short	0x0100
        /*0302*/ 	.byte	0x09
	.zero		1


	//   ....[33]....
        /*0304*/ 	.word	0x00000c40
        /*0308*/ 	.word	0x000000ff
        /*030c*/ 	.word	0x00000120
        /*0310*/ 	.short	0x0100
        /*0312*/ 	.byte	0x09
	.zero		1


	//   ....[34]....
        /*0314*/ 	.word	0x00000c50
        /*0318*/ 	.word	0x000000ff
        /*031c*/ 	.word	0x00000108
        /*0320*/ 	.short	0x0100
        /*0322*/ 	.byte	0x09
	.zero		1


	//   ....[35]....
        /*0324*/ 	.word	0x00000c60
        /*0328*/ 	.word	0x000000ff
        /*032c*/ 	.word	0x00000128
        /*0330*/ 	.short	0x0100
        /*0332*/ 	.byte	0x09
	.zero		1


	//   ....[36]....
        /*0334*/ 	.word	0x00000c70
        /*0338*/ 	.word	0x000000ff
        /*033c*/ 	.word	0x00000110
        /*0340*/ 	.short	0x0100
        /*0342*/ 	.byte	0x09
	.zero		1


	//   ....[37]....
        /*0344*/ 	.word	0x00000c80
        /*0348*/ 	.word	0x000000ff
        /*034c*/ 	.word	0x00000130
        /*0350*/ 	.short	0x0100
        /*0352*/ 	.byte	0x09
	.zero		1


	//   ....[38]....
        /*0354*/ 	.word	0x00000c90
        /*0358*/ 	.word	0x000000ff
        /*035c*/ 	.word	0x00000118
        /*0360*/ 	.short	0x0100
        /*0362*/ 	.byte	0x09
	.zero		1


	//   ....[39]....
        /*0364*/ 	.word	0x00000ca0
        /*0368*/ 	.word	0x000000ff
        /*036c*/ 	.word	0x00000138
        /*0370*/ 	.short	0x0100
        /*0372*/ 	.byte	0x09
	.zero		1


	//   ....[40]....
        /*0374*/ 	.word	0x00000d90
        /*0378*/ 	.word	0x000000ff
        /*037c*/ 	.word	0x00000140
        /*0380*/ 	.short	0x0100
        /*0382*/ 	.byte	0x08
	.zero		1


	//   ....[41]....
        /*0384*/ 	.word	0x00000da0
        /*0388*/ 	.word	0x000000ff
        /*038c*/ 	.word	0x00000150
        /*0390*/ 	.short	0x0100
        /*0392*/ 	.byte	0x08
	.zero		1


	//   ....[42]....
        /*0394*/ 	.word	0x00000db0
        /*0398*/ 	.word	0x000000ff
        /*039c*/ 	.word	0x00000148
        /*03a0*/ 	.short	0x0100
        /*03a2*/ 	.byte	0x08
	.zero		1


	//   ....[43]....
        /*03a4*/ 	.word	0x00000dc0
        /*03a8*/ 	.word	0x000000ff
        /*03ac*/ 	.word	0x00000158
        /*03b0*/ 	.short	0x0100
        /*03b2*/ 	.byte	0x08
	.zero		1


	//   ....[44]....
        /*03b4*/ 	.word	0x00000eb0
        /*03b8*/ 	.word	0x000000ff
        /*03bc*/ 	.word	0x00000160
        /*03c0*/ 	.short	0x0100
        /*03c2*/ 	.byte	0x06
	.zero		1


	//   ....[45]....
        /*03c4*/ 	.word	0x000018c0
        /*03c8*/ 	.word	0x00000002
        /*03cc*/ 	.word	0x00000150
        /*03d0*/ 	.short	0x010a
        /*03d2*/ 	.byte	0xff
	.zero		1


	//   ....[46]....
        /*03d4*/ 	.word	0x000018f0
        /*03d8*/ 	.word	0x00000002
        /*03dc*/ 	.word	0x00000140
        /*03e0*/ 	.short	0x0101
        /*03e2*/ 	.byte	0xff
	.zero		1


	//   ....[47]....
        /*03e4*/ 	.word	0x000019c0
        /*03e8*/ 	.word	0x000000ff
        /*03ec*/ 	.word	0x00000058
        /*03f0*/ 	.short	0x010a
        /*03f2*/ 	.byte	0x08
	.zero		1


	//   ....[48]....
        /*03f4*/ 	.word	0x00001ac0
        /*03f8*/ 	.word	0x000000ff
        /*03fc*/ 	.word	0x00000058
        /*0400*/ 	.short	0x010a
        /*0402*/ 	.byte	0x21
	.zero		1


	//   ....[49]....
        /*0404*/ 	.word	0x00001c70
        /*0408*/ 	.word	0x000000ff
        /*040c*/ 	.word	0x00000058
        /*0410*/ 	.short	0x010a
        /*0412*/ 	.byte	0x08
	.zero		1


	//   ....[50]....
        /*0414*/ 	.word	0x00001d70
        /*0418*/ 	.word	0x000000ff
        /*041c*/ 	.word	0x000000d8
        /*0420*/ 	.short	0x0101
        /*0422*/ 	.byte	0x04
	.zero		1


	//   ....[51]....
        /*0424*/ 	.word	0x00001d90
        /*0428*/ 	.word	0x000000ff
        /*042c*/ 	.word	0x00000058
        /*0430*/ 	.short	0x010a
        /*0432*/ 	.byte	0x08
	.zero		1


	//   ....[52]....
        /*0434*/ 	.word	0x00001e10
        /*0438*/ 	.word	0x000000ff
        /*043c*/ 	.word	0x00000058
        /*0440*/ 	.short	0x010a
        /*0442*/ 	.byte	0x11
	.zero		1


	//   ....[53]....
        /*0444*/ 	.word	0x00001fa0
        /*0448*/ 	.word	0x000000ff
        /*044c*/ 	.word	0x00000058
        /*0450*/ 	.short	0x010a
        /*0452*/ 	.byte	0x08
	.zero		1


	//   ....[54]....
        /*0454*/ 	.word	0x000020f0
        /*0458*/ 	.word	0x00000002
        /*045c*/ 	.word	0x000000e0
        /*0460*/ 	.short	0x010a
        /*0462*/ 	.byte	0xff
	.zero		1


	//   ....[55]....
        /*0464*/ 	.word	0x000021b0
        /*0468*/ 	.word	0x00000002
        /*046c*/ 	.word	0x00000000
        /*0470*/ 	.short	0x0101
        /*0472*/ 	.byte	0xff
	.zero		1


	//   ....[56]....
        /*0474*/ 	.word	0x00002710
        /*0478*/ 	.word	0x000000ff
        /*047c*/ 	.word	0x00000000
        /*0480*/ 	.short	0x010a
        /*0482*/ 	.byte	0x05
	.zero		1


	//   ....[57]....
        /*0484*/ 	.word	0x000027a0
        /*0488*/ 	.word	0x000000ff
        /*048c*/ 	.word	0x00000000
        /*0490*/ 	.short	0x010a
        /*0492*/ 	.byte	0x05
	.zero		1


	//   ....[58]....
        /*0494*/ 	.word	0x00002830
        /*0498*/ 	.word	0x000000ff
        /*049c*/ 	.word	0x00000000
        /*04a0*/ 	.short	0x010a
        /*04a2*/ 	.byte	0x05
	.zero		1


	//   ....[59]....
        /*04a4*/ 	.word	0x000028c0
        /*04a8*/ 	.word	0x000000ff
        /*04ac*/ 	.word	0x00000000
        /*04b0*/ 	.short	0x010a
        /*04b2*/ 	.byte	0x05
	.zero		1


	//   ....[60]....
        /*04b4*/ 	.word	0x00002950
        /*04b8*/ 	.word	0x000000ff
        /*04bc*/ 	.word	0x00000000
        /*04c0*/ 	.short	0x010a
        /*04c2*/ 	.byte	0x05
	.zero		1


	//   ....[61]....
        /*04c4*/ 	.word	0x000029e0
        /*04c8*/ 	.word	0x000000ff
        /*04cc*/ 	.word	0x00000000
        /*04d0*/ 	.short	0x010a
        /*04d2*/ 	.byte	0x05
	.zero		1


	//   ....[62]....
        /*04d4*/ 	.word	0x00002a70
        /*04d8*/ 	.word	0x000000ff
        /*04dc*/ 	.word	0x00000000
        /*04e0*/ 	.short	0x010a
        /*04e2*/ 	.byte	0x05
	.zero		1


	//   ....[63]....
        /*04e4*/ 	.word	0x00002b00
        /*04e8*/ 	.word	0x000000ff
        /*04ec*/ 	.word	0x00000000
        /*04f0*/ 	.short	0x010a
        /*04f2*/ 	.byte	0x05
	.zero		1


	//   ....[64]....
        /*04f4*/ 	.word	0x00002b90
        /*04f8*/ 	.word	0x000000ff
        /*04fc*/ 	.word	0x00000000
        /*0500*/ 	.short	0x010a
        /*0502*/ 	.byte	0x05
	.zero		1


	//   ....[65]....
        /*0504*/ 	.word	0x00002c20
        /*0508*/ 	.word	0x000000ff
        /*050c*/ 	.word	0x00000000
        /*0510*/ 	.short	0x010a
        /*0512*/ 	.byte	0x05
	.zero		1


	//   ....[66]....
        /*0514*/ 	.word	0x00002cc0
        /*0518*/ 	.word	0x00000000
        /*051c*/ 	.word	0x00000000
        /*0520*/ 	.short	0x010a
        /*0522*/ 	.byte	0xff
	.zero		1


	//   ....[67]....
        /*0524*/ 	.word	0x00002df0
        /*0528*/ 	.word	0x00000000
        /*052c*/ 	.word	0x00000140
        /*0530*/ 	.short	0x010a
        /*0532*/ 	.byte	0xff
	.zero		1


	//   ....[68]....
        /*0534*/ 	.word	0x00002e60
        /*0538*/ 	.word	0x00000000
        /*053c*/ 	.word	0x00000000
        /*0540*/ 	.short	0x0101
        /*0542*/ 	.byte	0xff
	.zero		1


	//   ....[69]....
        /*0544*/ 	.word	0x00002e80
        /*0548*/ 	.word	0x000000ff
        /*054c*/ 	.word	0x000000f0
        /*0550*/ 	.short	0x010a
        /*0552*/ 	.byte	0x05
	.zero		1


	//   ....[70]....
        /*0554*/ 	.word	0x00002fa0
        /*0558*/ 	.word	0x00000000
        /*055c*/ 	.word	0x000000e0
        /*0560*/ 	.short	0x010a
        /*0562*/ 	.byte	0xff
	.zero		1


	//   ....[71]....
        /*0564*/ 	.word	0x000030a0
        /*0568*/ 	.word	0x00000000
        /*056c*/ 	.word	0x00000000
        /*0570*/ 	.short	0x0101
        /*0572*/ 	.byte	0xff
	.zero		1


	//   ....[72]....
        /*0574*/ 	.word	0x00003130
        /*0578*/ 	.word	0x000000ff
        /*057c*/ 	.word	0x000000f0
        /*0580*/ 	.short	0x0106
        /*0582*/ 	.byte	0x05
	.zero		1


	//   ....[73]....
        /*0584*/ 	.word	0x00003150
        /*0588*/ 	.word	0x000000ff
        /*058c*/ 	.word	0x000000f0
        /*0590*/ 	.short	0x010a
        /*0592*/ 	.byte	0x05
	.zero		1


	//   ....[74]....
        /*0594*/ 	.word	0x000031e0
        /*0598*/ 	.word	0x000000ff
        /*059c*/ 	.word	0x000000f0
        /*05a0*/ 	.short	0x0106
        /*05a2*/ 	.byte	0x04
	.zero		1


	//   ....[75]....
        /*05a4*/ 	.word	0x00003220
        /*05a8*/ 	.word	0x00000000
        /*05ac*/ 	.word	0x000000f0
        /*05b0*/ 	.short	0x010a
        /*05b2*/ 	.byte	0xff
	.zero		1


	//   ....[76]....
        /*05b4*/ 	.word	0x00003460
        /*05b8*/ 	.word	0x000000ff
        /*05bc*/ 	.word	0x00000008
        /*05c0*/ 	.short	0x010a
        /*05c2*/ 	.byte	0x06
	.zero		1


	//   ....[77]....
        /*05c4*/ 	.word	0x00003480
        /*05c8*/ 	.word	0x000000ff
        /*05cc*/ 	.word	0x00000008
        /*05d0*/ 	.short	0x010a
        /*05d2*/ 	.byte	0x06
	.zero		1


	//   ....[78]....
        /*05d4*/ 	.word	0x00003610
        /*05d8*/ 	.word	0x000000ff
        /*05dc*/ 	.word	0x00000008
        /*05e0*/ 	.short	0x010a
        /*05e2*/ 	.byte	0x06
	.zero		1


	//   ....[79]....
        /*05e4*/ 	.word	0x00003630
        /*05e8*/ 	.word	0x000000ff
        /*05ec*/ 	.word	0x00000008
        /*05f0*/ 	.short	0x010a
        /*05f2*/ 	.byte	0x06
	.zero		1


	//   ....[80]....
        /*05f4*/ 	.word	0x000036f0
        /*05f8*/ 	.word	0x000000ff
        /*05fc*/ 	.word	0x00000000
        /*0600*/ 	.short	0x0101
        /*0602*/ 	.byte	0x07
	.zero		1


	//   ....[81]....
        /*0604*/ 	.word	0x00003a30
        /*0608*/ 	.word	0x00000000
        /*060c*/ 	.word	0x000000e0
        /*0610*/ 	.short	0x010a
        /*0612*/ 	.byte	0xff
	.zero		1


	//   ....[82]....
        /*0614*/ 	.word	0x00003af0
        /*0618*/ 	.word	0x00000000
        /*061c*/ 	.word	0x00000000
        /*0620*/ 	.short	0x0101
        /*0622*/ 	.byte	0xff
	.zero		1


	//   ....[83]....
        /*0624*/ 	.word	0x00003bb0
        /*0628*/ 	.word	0x000000ff
        /*062c*/ 	.word	0x00000000
        /*0630*/ 	.short	0x010a
        /*0632*/ 	.byte	0x08
	.zero		1


	//   ....[84]....
        /*0634*/ 	.word	0x00003bc0
        /*0638*/ 	.word	0x000000ff
        /*063c*/ 	.word	0x00000120
        /*0640*/ 	.short	0x010a
        /*0642*/ 	.byte	0x09
	.zero		1


	//   ....[85]....
        /*0644*/ 	.word	0x00003c70
        /*0648*/ 	.word	0x000000ff
        /*064c*/ 	.word	0x00000000
        /*0650*/ 	.short	0x010a
        /*0652*/ 	.byte	0x08
	.zero		1


	//   ....[86]....
        /*0654*/ 	.word	0x00003da0
        /*0658*/ 	.word	0x000000ff
        /*065c*/ 	.word	0x00000000
        /*0660*/ 	.short	0x010a
        /*0662*/ 	.byte	0x1e
	.zero		1


	//   ....[87]....
        /*0664*/ 	.word	0x000040a0
        /*0668*/ 	.word	0x000000ff
        /*066c*/ 	.word	0x00000000
        /*0670*/ 	.short	0x010a
        /*0672*/ 	.byte	0x08
	.zero		1


	//   ....[88]....
        /*0674*/ 	.word	0x00004130
        /*0678*/ 	.word	0x000000ff
        /*067c*/ 	.word	0x00000000
        /*0680*/ 	.short	0x010a
        /*0682*/ 	.byte	0x08
	.zero		1


	//   ....[89]....
        /*0684*/ 	.word	0x000041c0
        /*0688*/ 	.word	0x000000ff
        /*068c*/ 	.word	0x00000000
        /*0690*/ 	.short	0x010a
        /*0692*/ 	.byte	0x08
	.zero		1


	//   ....[90]....
        /*0694*/ 	.word	0x00004260
        /*0698*/ 	.word	0x00000000
        /*069c*/ 	.word	0x00000000
        /*06a0*/ 	.short	0x010a
        /*06a2*/ 	.byte	0xff
	.zero		1


	//   ....[91]....
        /*06a4*/ 	.word	0x000042a0
        /*06a8*/ 	.word	0x00000000
        /*06ac*/ 	.word	0x00000000
        /*06b0*/ 	.short	0x010a
        /*06b2*/ 	.byte	0xff
	.zero		1


	//   ....[92]....
        /*06b4*/ 	.word	0x00004310
        /*06b8*/ 	.word	0x000000ff
        /*06bc*/ 	.word	0x00000000
        /*06c0*/ 	.short	0x0101
        /*06c2*/ 	.byte	0x05
	.zero		1


	//   ....[93]....
        /*06c4*/ 	.word	0x00004350
        /*06c8*/ 	.word	0x000000ff
        /*06cc*/ 	.word	0x00000160
        /*06d0*/ 	.short	0x010a
        /*06d2*/ 	.byte	0x07
	.zero		1


	//   ....[94]....
        /*06d4*/ 	.word	0x000043a0
        /*06d8*/ 	.word	0x000000ff
        /*06dc*/ 	.word	0x00000000
        /*06e0*/ 	.short	0x0101
        /*06e2*/ 	.byte	0x05
	.zero		1


	//   ....[95]....
        /*06e4*/ 	.word	0x000047b0
        /*06e8*/ 	.word	0x00000000
        /*06ec*/ 	.word	0x000000e0
        /*06f0*/ 	.short	0x010a
        /*06f2*/ 	.byte	0xff
	.zero		1


	//   ....[96]....
        /*06f4*/ 	.word	0x00004890
        /*06f8*/ 	.word	0x00000000
        /*06fc*/ 	.word	0x00000000
        /*0700*/ 	.short	0x0101
        /*0702*/ 	.byte	0xff
	.zero		1


	//   ....[97]....
        /*0704*/ 	.word	0x00004bb0
        /*0708*/ 	.word	0x000000ff
        /*070c*/ 	.word	0x000000d8
        /*0710*/ 	.short	0x010a
        /*0712*/ 	.byte	0x06
	.zero		1


	//   ....[98]....
        /*0714*/ 	.word	0x00004d90
        /*0718*/ 	.word	0x000000ff
        /*071c*/ 	.word	0x000000c0
        /*0720*/ 	.short	0x010a
        /*0722*/ 	.byte	0x0d
	.zero		1


	//   ....[99]....
        /*0724*/ 	.word	0x000050a0
        /*0728*/ 	.word	0x000000ff
        /*072c*/ 	.word	0x000000b0
        /*0730*/ 	.short	0x010b
        /*0732*/ 	.byte	0x0d
	.zero		1


	//   ....[100]....
        /*0734*/ 	.word	0x00005100
        /*0738*/ 	.word	0x000000ff
        /*073c*/ 	.word	0x00000000
        /*0740*/ 	.short	0x0101
        /*0742*/ 	.byte	0x0e
	.zero		1


	//   ....[101]....
        /*0744*/ 	.word	0x00005150
        /*0748*/ 	.word	0x000000ff
        /*074c*/ 	.word	0x00000000
        /*0750*/ 	.short	0x010a
        /*0752*/ 	.byte	0x04
	.zero		1


	//   ....[102]....
        /*0754*/ 	.word	0x000051f0
        /*0758*/ 	.word	0x00000000
        /*075c*/ 	.word	0x00000000
        /*0760*/ 	.short	0x010a
        /*0762*/ 	.byte	0xff
	.zero		1


	//   ....[103]....
        /*0764*/ 	.word	0x00005530
        /*0768*/ 	.word	0x00000000
        /*076c*/ 	.word	0x000000e0
        /*0770*/ 	.short	0x010a
        /*0772*/ 	.byte	0xff
	.zero		1


	//   ....[104]....
        /*0774*/ 	.word	0x00005640
        /*0778*/ 	.word	0x00000000
        /*077c*/ 	.word	0x00000000
        /*0780*/ 	.short	0x0101
        /*0782*/ 	.byte	0xff
	.zero		1


	//   ....[105]....
        /*0784*/ 	.word	0x00005ff0
        /*0788*/ 	.word	0x00000003
        /*078c*/ 	.word	0x000000b0
        /*0790*/ 	.short	0x010a
        /*0792*/ 	.byte	0xff
	.zero		1


	//   ....[106]....
        /*0794*/ 	.word	0x00006000
        /*0798*/ 	.word	0x0000007a
        /*079c*/ 	.word	0x00000100
        /*07a0*/ 	.short	0x010a
        /*07a2*/ 	.byte	0xff
	.zero		1


	//   ....[107]....
        /*07a4*/ 	.word	0x000061a0
        /*07a8*/ 	.word	0x00000003
        /*07ac*/ 	.word	0x000000b0
        /*07b0*/ 	.short	0x010a
        /*07b2*/ 	.byte	0xff
	.zero		1


	//   ....[108]....
        /*07b4*/ 	.word	0x00006260
        /*07b8*/ 	.word	0x0000007a
        /*07bc*/ 	.word	0x00000100
        /*07c0*/ 	.short	0x010a
        /*07c2*/ 	.byte	0xff
	.zero		1


	//   ....[109]....
        /*07c4*/ 	.word	0x00006530
        /*07c8*/ 	.word	0x0000007a
        /*07cc*/ 	.word	0x00000000
        /*07d0*/ 	.short	0x0101
        /*07d2*/ 	.byte	0xff
	.zero		1


	//   ....[110]....
        /*07d4*/ 	.word	0x00006db0
        /*07d8*/ 	.word	0x00000000
        /*07dc*/ 	.word	0x00000000
        /*07e0*/ 	.short	0x0101
        /*07e2*/ 	.byte	0xff
	.zero		1


	//   ....[111]....
        /*07e4*/ 	.word	0x00007050
        /*07e8*/ 	.word	0x00000002
        /*07ec*/ 	.word	0x00000150
        /*07f0*/ 	.short	0x010a
        /*07f2*/ 	.byte	0xff
	.zero		1


	//   ....[112]....
        /*07f4*/ 	.word	0x000070b0
        /*07f8*/ 	.word	0x00000002
        /*07fc*/ 	.word	0x00000058
        /*0800*/ 	.short	0x010a
        /*0802*/ 	.byte	0xff
	.zero		1


	//   ....[113]....
        /*0804*/ 	.word	0x00007110
        /*0808*/ 	.word	0x00000002
        /*080c*/ 	.word	0x00000058
        /*0810*/ 	.short	0x010a
        /*0812*/ 	.byte	0xff
	.zero		1


	//   ....[114]....
        /*0814*/ 	.word	0x00007160
        /*0818*/ 	.word	0x00000002
        /*081c*/ 	.word	0x000000e0
        /*0820*/ 	.short	0x010a
        /*0822*/ 	.byte	0xff
	.zero		1


	//   ....[115]....
        /*0824*/ 	.word	0x000071c0
        /*0828*/ 	.word	0x00000000
        /*082c*/ 	.word	0x00000000
        /*0830*/ 	.short	0x010a
        /*0832*/ 	.byte	0xff
	.zero		1


	//   ....[116]....
        /*0834*/ 	.word	0x00007220
        /*0838*/ 	.word	0x00000000
        /*083c*/ 	.word	0x00000000
        /*0840*/ 	.short	0x010a
        /*0842*/ 	.byte	0xff
	.zero		1


	//   ....[117]....
        /*0844*/ 	.word	0x00007280
        /*0848*/ 	.word	0x00000000
        /*084c*/ 	.word	0x00000000
        /*0850*/ 	.short	0x010a
        /*0852*/ 	.byte	0xff
	.zero		1


	//   ....[118]....
        /*0854*/ 	.word	0x000072e0
        /*0858*/ 	.word	0x00000000
        /*085c*/ 	.word	0x00000000
        /*0860*/ 	.short	0x010a
        /*0862*/ 	.byte	0xff
	.zero		1


	//   ....[119]....
        /*0864*/ 	.word	0x00007340
        /*0868*/ 	.word	0x00000000
        /*086c*/ 	.word	0x00000000
        /*0870*/ 	.short	0x010a
        /*0872*/ 	.byte	0xff
	.zero		1


	//   ....[120]....
        /*0874*/ 	.word	0x000073a0
        /*0878*/ 	.word	0x00000000
        /*087c*/ 	.word	0x00000000
        /*0880*/ 	.short	0x010a
        /*0882*/ 	.byte	0xff
	.zero		1


	//   ....[121]....
        /*0884*/ 	.word	0x00007400
        /*0888*/ 	.word	0x00000000
        /*088c*/ 	.word	0x00000000
        /*0890*/ 	.short	0x010a
        /*0892*/ 	.byte	0xff
	.zero		1


	//   ....[122]....
        /*0894*/ 	.word	0x00007460
        /*0898*/ 	.word	0x00000000
        /*089c*/ 	.word	0x00000000
        /*08a0*/ 	.short	0x010a
        /*08a2*/ 	.byte	0xff
	.zero		1


	//   ....[123]....
        /*08a4*/ 	.word	0x000074c0
        /*08a8*/ 	.word	0x00000000
        /*08ac*/ 	.word	0x00000000
        /*08b0*/ 	.short	0x010a
        /*08b2*/ 	.byte	0xff
	.zero		1


	//   ....[124]....
        /*08b4*/ 	.word	0x00007520
        /*08b8*/ 	.word	0x00000000
        /*08bc*/ 	.word	0x00000000
        /*08c0*/ 	.short	0x010a
        /*08c2*/ 	.byte	0xff
	.zero		1


	//   ....[125]....
        /*08c4*/ 	.word	0x00007570
        /*08c8*/ 	.word	0x00000000
        /*08cc*/ 	.word	0x00000140
        /*08d0*/ 	.short	0x010a
        /*08d2*/ 	.byte	0xff
	.zero		1


	//   ....[126]....
        /*08d4*/ 	.word	0x000075d0
        /*08d8*/ 	.word	0x00000000
        /*08dc*/ 	.word	0x000000f0
        /*08e0*/ 	.short	0x010a
        /*08e2*/ 	.byte	0xff
	.zero		1


	//   ....[127]....
        /*08e4*/ 	.word	0x00007620
        /*08e8*/ 	.word	0x00000000
        /*08ec*/ 	.word	0x000000e0
        /*08f0*/ 	.short	0x010a
        /*08f2*/ 	.byte	0xff
	.zero		1


	//   ....[128]....
        /*08f4*/ 	.word	0x00007680
        /*08f8*/ 	.word	0x00000000
        /*08fc*/ 	.word	0x000000f0
        /*0900*/ 	.short	0x010a
        /*0902*/ 	.byte	0xff
	.zero		1


	//   ....[129]....
        /*0904*/ 	.word	0x000076e0
        /*0908*/ 	.word	0x00000004
        /*090c*/ 	.word	0x00000008
        /*0910*/ 	.short	0x010a
        /*0912*/ 	.byte	0xff
	.zero		1


	//   ....[130]....
        /*0914*/ 	.word	0x000077c0
        /*0918*/ 	.word	0x00000002
        /*091c*/ 	.word	0x00000008
        /*0920*/ 	.short	0x010a
        /*0922*/ 	.byte	0xff
	.zero		1


	//   ....[131]....
        /*0924*/ 	.word	0x00007810
        /*0928*/ 	.word	0x00000000
        /*092c*/ 	.word	0x000000e0
        /*0930*/ 	.short	0x010a
        /*0932*/ 	.byte	0xff
	.zero		1


	//   ....[132]....
        /*0934*/ 	.word	0x00007870
        /*0938*/ 	.word	0x00000000
        /*093c*/ 	.word	0x00000120
        /*0940*/ 	.short	0x010a
        /*0942*/ 	.byte	0xff
	.zero		1


	//   ....[133]....
        /*0944*/ 	.word	0x000078d0
        /*0948*/ 	.word	0x00000000
        /*094c*/ 	.word	0x00000000
        /*0950*/ 	.short	0x010a
        /*0952*/ 	.byte	0xff
	.zero		1


	//   ....[134]....
        /*0954*/ 	.word	0x00007930
        /*0958*/ 	.word	0x00000000
        /*095c*/ 	.word	0x00000000
        /*0960*/ 	.short	0x010a
        /*0962*/ 	.byte	0xff
	.zero		1


	//   ....[135]....
        /*0964*/ 	.word	0x00007990
        /*0968*/ 	.word	0x00000000
        /*096c*/ 	.word	0x00000000
        /*0970*/ 	.short	0x010a
        /*0972*/ 	.byte	0xff
	.zero		1


	//   ....[136]....
        /*0974*/ 	.word	0x000079f0
        /*0978*/ 	.word	0x00000000
        /*097c*/ 	.word	0x00000000
        /*0980*/ 	.short	0x010a
        /*0982*/ 	.byte	0xff
	.zero		1


	//   ....[137]....
        /*0984*/ 	.word	0x00007a50
        /*0988*/ 	.word	0x00000000
        /*098c*/ 	.word	0x00000160
        /*0990*/ 	.short	0x010a
        /*0992*/ 	.byte	0xff
	.zero		1


	//   ....[138]....
        /*0994*/ 	.word	0x00007aa0
        /*0998*/ 	.word	0x00000000
        /*099c*/ 	.word	0x000000e0
        /*09a0*/ 	.short	0x010a
        /*09a2*/ 	.byte	0xff
	.zero		1


	//   ....[139]....
        /*09a4*/ 	.word	0x00007b00
        /*09a8*/ 	.word	0x00000000
        /*09ac*/ 	.word	0x000000d8
        /*09b0*/ 	.short	0x010a
        /*09b2*/ 	.byte	0xff
	.zero		1


	//   ....[140]....
        /*09b4*/ 	.word	0x00007b60
        /*09b8*/ 	.word	0x00000000
        /*09bc*/ 	.word	0x000000c0
        /*09c0*/ 	.short	0x010a
        /*09c2*/ 	.byte	0xff
	.zero		1


	//   ....[141]....
        /*09c4*/ 	.word	0x00007bc0
        /*09c8*/ 	.word	0x00000000
        /*09cc*/ 	.word	0x00000000
        /*09d0*/ 	.short	0x010a
        /*09d2*/ 	.byte	0xff
	.zero		1


	//   ....[142]....
        /*09d4*/ 	.word	0x00007c10
        /*09d8*/ 	.word	0x00000000
        /*09dc*/ 	.word	0x000000e0
        /*09e0*/ 	.short	0x010a
        /*09e2*/ 	.byte	0xff
	.zero		1


	//   ....[143]....
        /*09e4*/ 	.word	0x00007c60
        /*09e8*/ 	.word	0x00000003
        /*09ec*/ 	.word	0x000000b0
        /*09f0*/ 	.short	0x010a
        /*09f2*/ 	.byte	0xff
	.zero		1


	//   ....[144]....
        /*09f4*/ 	.word	0x00007cb0
        /*09f8*/ 	.word	0x0000007a
        /*09fc*/ 	.word	0x00000100
        /*0a00*/ 	.short	0x010a
        /*0a02*/ 	.byte	0xff
	.zero		1


	//----- nvinfo : EIATTR_NUM_MBARRIERS
	.align		4
.L_47:
        /*0a04*/ 	.byte	0x03, 0x38
        /*0a06*/ 	.short	0x002d


	//----- nvinfo : EIATTR_EXIT_INSTR_OFFSETS
	.align		4
        /*0a08*/ 	.byte	0x04, 0x1c
        /*0a0a*/ 	.short	(.L_49 - .L_48)


	//   ....[0]....
.L_48:
        /*0a0c*/ 	.word	0x00002cf0


	//   ....[1]....
        /*0a10*/ 	.word	0x000031f0


	//   ....[2]....
        /*0a14*/ 	.word	0x00003250


	//   ....[3]....
        /*0a18*/ 	.word	0x000045d0


	//   ....[4]....
        /*0a1c*/ 	.word	0x00005220


	//   ....[5]....
        /*0a20*/ 	.word	0x00005260


	//   ....[6]....
        /*0a24*/ 	.word	0x00006f60


	//   ....[7]....
        /*0a28*/ 	.word	0x00006fe0


	//   ....[8]....
        /*0a2c*/ 	.word	0x00007010


	//   ....[9]....
        /*0a30*/ 	.word	0x00007040


	//----- nvinfo : EIATTR_MAX_THREADS
	.align		4
.L_49:
        /*0a34*/ 	.byte	0x04, 0x05
        /*0a36*/ 	.short	(.L_51 - .L_50)
.L_50:
        /*0a38*/ 	.word	0x00000100
        /*0a3c*/ 	.word	0x00000001
        /*0a40*/ 	.word	0x00000001


	//----- nvinfo : EIATTR_CRS_STACK_SIZE
	.align		4
.L_51:
        /*0a44*/ 	.byte	0x04, 0x1e
        /*0a46*/ 	.short	(.L_53 - .L_52)
.L_52:
        /*0a48*/ 	.word	0x00000000


	//----- nvinfo : EIATTR_CBANK_PARAM_SIZE
	.align		4
.L_53:
        /*0a4c*/ 	.byte	0x03, 0x19
        /*0a4e*/ 	.short	0x0800


	//----- nvinfo : EIATTR_PARAM_CBANK
	.align		4
        /*0a50*/ 	.byte	0x04, 0x0a
        /*0a52*/ 	.short	(.L_55 - .L_54)
	.align		4
.L_54:
        /*0a54*/ 	.word	index@(.nv.constant0._ZN7cutlass13device_kernelINS_4gemm6kernel13GemmUniversalIN4cute5tupleIJiiiiEEENS1_10collective13CollectiveMmaINS1_35MainloopSm100TmaUmmaWarpSpecializedILi11ELi2ELi4ENS5_IJNS4_1CILi2EEENSA_ILi1EEESC_EEEEENS5_IJNSA_ILi256EEENSA_ILi32EEENSA_ILi64EEEEEENS_10bfloat16_tENS5_IJlSC_lEEESJ_SK_NS4_8TiledMMAINS4_8MMA_AtomIJNS4_26SM100_MMA_F16BF16_2x1SM_SSISJ_SJ_fLi256ELi32ELNS4_4UMMA5MajorE0ELSP_0ELNSO_7ScaleInE0ELSQ_0EEEEEENS4_6LayoutINS5_IJSC_SC_SC_EEENS5_IJNSA_ILi0EEESV_SV_EEEEENS5_IJNS4_10UnderscoreESY_SY_EEEEENS4_18SM100_TMA_2SM_LOADENS4_14ComposedLayoutINS4_7SwizzleILi3ELi4ELi3EEENS4_18smem_ptr_flag_bitsILi16EEENST_INS5_IJNSA_ILi8EEESH_EEENS5_IJSH_SC_EEEEEEEvNS4_8identityES11_S1B_vS1C_EENS_8epilogue10collective18CollectiveEpilogueINS1E_23Sm100TmaWarpSpecializedILi2ELi1ELi32ELb1ELb0EEEJNS5_IJNSA_ILi128EEESG_SH_EEENS5_IJNST_IS1J_SC_EENST_ISG_SC_EEEEESJ_SK_SJ_SK_NS1E_6fusion15FusionCallbacksIS1I_NS1O_17LinearCombinationISJ_fSJ_fLNS_15FloatRoundStyleE2EEES1K_S1N_JEEENS4_5SM1004TMEM4LOAD26SM100_TMEM_LOAD_32dp32b32xENS4_13SM90_TMA_LOADENS12_INS13_ILi2ELi4ELi3EEES16_NST_INS5_IJS17_SG_EEENS5_IJSG_SC_EEEEEEENS4_39AutoVectorizingCopyWithAssumedAlignmentILi128EEENS4_14SM90_TMA_STOREES23_S25_S25_EEEvvEEEEvNT_6ParamsE)
        /*0a58*/ 	.short	0x0380
        /*0a5a*/ 	.short	0x0800


	//----- nvinfo : EIATTR_SW_WAR
	.align		4
.L_55:
        /*0a5c*/ 	.byte	0x04, 0x36
        /*0a5e*/ 	.short	(.L_57 - .L_56)
.L_56:
        /*0a60*/ 	.word	0x00000008
.L_57:


//--------------------- .nv.callgraph             --------------------------
	.section	.nv.callgraph,"",@"SHT_CUDA_CALLGRAPH"
	.align	4
	.sectionentsize	8
	.align		4
        /*0000*/ 	.word	0x00000000
	.align		4
        /*0004*/ 	.word	0xffffffff
	.align		4
        /*0008*/ 	.word	index@(_ZN7cutlass13device_kernelINS_4gemm6kernel13GemmUniversalIN4cute5tupleIJiiiiEEENS1_10collective13CollectiveMmaINS1_35MainloopSm100TmaUmmaWarpSpecializedILi11ELi2ELi4ENS5_IJNS4_1CILi2EEENSA_ILi1EEESC_EEEEENS5_IJNSA_ILi256EEENSA_ILi32EEENSA_ILi64EEEEEENS_10bfloat16_tENS5_IJlSC_lEEESJ_SK_NS4_8TiledMMAINS4_8MMA_AtomIJNS4_26SM100_MMA_F16BF16_2x1SM_SSISJ_SJ_fLi256ELi32ELNS4_4UMMA5MajorE0ELSP_0ELNSO_7ScaleInE0ELSQ_0EEEEEENS4_6LayoutINS5_IJSC_SC_SC_EEENS5_IJNSA_ILi0EEESV_SV_EEEEENS5_IJNS4_10UnderscoreESY_SY_EEEEENS4_18SM100_TMA_2SM_LOADENS4_14ComposedLayoutINS4_7SwizzleILi3ELi4ELi3EEENS4_18smem_ptr_flag_bitsILi16EEENST_INS5_IJNSA_ILi8EEESH_EEENS5_IJSH_SC_EEEEEEEvNS4_8identityES11_S1B_vS1C_EENS_8epilogue10collective18CollectiveEpilogueINS1E_23Sm100TmaWarpSpecializedILi2ELi1ELi32ELb1ELb0EEEJNS5_IJNSA_ILi128EEESG_SH_EEENS5_IJNST_IS1J_SC_EENST_ISG_SC_EEEEESJ_SK_SJ_SK_NS1E_6fusion15FusionCallbacksIS1I_NS1O_17LinearCombinationISJ_fSJ_fLNS_15FloatRoundStyleE2EEES1K_S1N_JEEENS4_5SM1004TMEM4LOAD26SM100_TMEM_LOAD_32dp32b32xENS4_13SM90_TMA_LOADENS12_INS13_ILi2ELi4ELi3EEES16_NST_INS5_IJS17_SG_EEENS5_IJSG_SC_EEEEEEENS4_39AutoVectorizingCopyWithAssumedAlignmentILi128EEENS4_14SM90_TMA_STOREES23_S25_S25_EEEvvEEEEvNT_6ParamsE)
	.align		4
        /*000c*/ 	.word	index@(__assertfail)
	.align		4
        /*0010*/ 	.word	0x00000000
	.align		4
        /*0014*/ 	.word	0xfffffffe
	.align		4
        /*0018*/ 	.word	0x00000000
	.align		4
        /*001c*/ 	.word	0xfffffffd
	.align		4
        /*0020*/ 	.word	0x00000000
	.align		4
        /*0024*/ 	.word	0xfffffffc


//--------------------- .nv.constant4             --------------------------
	.section	.nv.constant4,"a",@progbits
	.align	8
	.align		8
.nv.constant4:
        /*0000*/ 	.dword	__assertfail
	.align		8
        /*0008*/ 	.dword	__unnamed_1
	.align		8
        /*0010*/ 	.dword	__unnamed_2
	.align		8
        /*0018*/ 	.dword	_ZN40_INTERNAL_ab8dfb67_4_k_cu_89ee17c2_124494cuda3std3__45__cpo5beginE
	.align		8
        /*0020*/ 	.dword	_ZN40_INTERNAL_ab8dfb67_4_k_cu_89ee17c2_124494cuda3std3__45__cpo3endE
	.align		8
        /*0028*/ 	.dword	_ZN40_INTERNAL_ab8dfb67_4_k_cu_89ee17c2_124494cuda3std3__45__cpo6cbeginE
	.align		8
        /*0030*/ 	.dword	_ZN40_INTERNAL_ab8dfb67_4_k_cu_89ee17c2_124494cuda3std3__45__cpo4cendE
	.align		8
        /*0038*/ 	.dword	_ZN40_INTERNAL_ab8dfb67_4_k_cu_89ee17c2_124494cuda3std3__442_GLOBAL__N__ab8dfb67_4_k_cu_89ee17c2_124496ignoreE
	.align		8
        /*0040*/ 	.dword	_ZN40_INTERNAL_ab8dfb67_4_k_cu_89ee17c2_124494cuda3std3__419piecewise_constructE
	.align		8
        /*0048*/ 	.dword	_ZN40_INTERNAL_ab8dfb67_4_k_cu_89ee17c2_124494cuda3std3__48in_placeE
	.align		8
        /*0050*/ 	.dword	_ZN40_INTERNAL_ab8dfb67_4_k_cu_89ee17c2_124494cuda3std6ranges3__45__cpo4swapE
	.align		8
        /*0058*/ 	.dword	_ZN40_INTERNAL_ab8dfb67_4_k_cu_89ee17c2_124494cuda3std6ranges3__45__cpo9iter_moveE
	.align		8
        /*0060*/ 	.dword	_ZN40_INTERNAL_ab8dfb67_4_k_cu_89ee17c2_124494cute7productE
	.align		8
        /*0068*/ 	.dword	_ZN40_INTERNAL_ab8dfb67_4_k_cu_89ee17c2_124494cute1_E
	.align		8
        /*0070*/ 	.dword	$str$25
	.align		8
        /*0078*/ 	.dword	$str$26
	.align		8
        /*0080*/ 	.dword	$str$27
	.align		8
        /*0088*/ 	.dword	$str$28


//--------------------- .text._ZN7cutlass13device_kernelINS_4gemm6kernel13GemmUniversalIN4cute5tupleIJiiiiEEENS1_10collective13CollectiveMmaINS1_35MainloopSm100TmaUmmaWarpSpecializedILi11ELi2ELi4ENS5_IJNS4_1CILi2EEENSA_ILi1EEESC_EEEEENS5_IJNSA_ILi256EEENSA_ILi32EEENSA_ILi64EEEEEENS_10bfloat16_tENS5_IJlSC_lEEESJ_SK_NS4_8TiledMMAINS4_8MMA_AtomIJNS4_26SM100_MMA_F16BF16_2x1SM_SSISJ_SJ_fLi256ELi32ELNS4_4UMMA5MajorE0ELSP_0ELNSO_7ScaleInE0ELSQ_0EEEEEENS4_6LayoutINS5_IJSC_SC_SC_EEENS5_IJNSA_ILi0EEESV_SV_EEEEENS5_IJNS4_10UnderscoreESY_SY_EEEEENS4_18SM100_TMA_2SM_LOADENS4_14ComposedLayoutINS4_7SwizzleILi3ELi4ELi3EEENS4_18smem_ptr_flag_bitsILi16EEENST_INS5_IJNSA_ILi8EEESH_EEENS5_IJSH_SC_EEEEEEEvNS4_8identityES11_S1B_vS1C_EENS_8epilogue10collective18CollectiveEpilogueINS1E_23Sm100TmaWarpSpecializedILi2ELi1ELi32ELb1ELb0EEEJNS5_IJNSA_ILi128EEESG_SH_EEENS5_IJNST_IS1J_SC_EENST_ISG_SC_EEEEESJ_SK_SJ_SK_NS1E_6fusion15FusionCallbacksIS1I_NS1O_17LinearCombinationISJ_fSJ_fLNS_15FloatRoundStyleE2EEES1K_S1N_JEEENS4_5SM1004TMEM4LOAD26SM100_TMEM_LOAD_32dp32b32xENS4_13SM90_TMA_LOADENS12_INS13_ILi2ELi4ELi3EEES16_NST_INS5_IJS17_SG_EEENS5_IJSG_SC_EEEEEEENS4_39AutoVectorizingCopyWithAssumedAlignmentILi128EEENS4_14SM90_TMA_STOREES23_S25_S25_EEEvvEEEEvNT_6ParamsE --------------------------
	.section	.text._ZN7cutlass13device_kernelINS_4gemm6kernel13GemmUniversalIN4cute5tupleIJiiiiEEENS1_10collective13CollectiveMmaINS1_35MainloopSm100TmaUmmaWarpSpecializedILi11ELi2ELi4ENS5_IJNS4_1CILi2EEENSA_ILi1EEESC_EEEEENS5_IJNSA_ILi256EEENSA_ILi32EEENSA_ILi64EEEEEENS_10bfloat16_tENS5_IJlSC_lEEESJ_SK_NS4_8TiledMMAINS4_8MMA_AtomIJNS4_26SM100_MMA_F16BF16_2x1SM_SSISJ_SJ_fLi256ELi32ELNS4_4UMMA5MajorE0ELSP_0ELNSO_7ScaleInE0ELSQ_0EEEEEENS4_6LayoutINS5_IJSC_SC_SC_EEENS5_IJNSA_ILi0EEESV_SV_EEEEENS5_IJNS4_10UnderscoreESY_SY_EEEEENS4_18SM100_TMA_2SM_LOADENS4_14ComposedLayoutINS4_7SwizzleILi3ELi4ELi3EEENS4_18smem_ptr_flag_bitsILi16EEENST_INS5_IJNSA_ILi8EEESH_EEENS5_IJSH_SC_EEEEEEEvNS4_8identityES11_S1B_vS1C_EENS_8epilogue10collective18CollectiveEpilogueINS1E_23Sm100TmaWarpSpecializedILi2ELi1ELi32ELb1ELb0EEEJNS5_IJNSA_ILi128EEESG_SH_EEENS5_IJNST_IS1J_SC_EENST_ISG_SC_EEEEESJ_SK_SJ_SK_NS1E_6fusion15FusionCallbacksIS1I_NS1O_17LinearCombinationISJ_fSJ_fLNS_15FloatRoundStyleE2EEES1K_S1N_JEEENS4_5SM1004TMEM4LOAD26SM100_TMEM_LOAD_32dp32b32xENS4_13SM90_TMA_LOADENS12_INS13_ILi2ELi4ELi3EEES16_NST_INS5_IJS17_SG_EEENS5_IJSG_SC_EEEEEEENS4_39AutoVectorizingCopyWithAssumedAlignmentILi128EEENS4_14SM90_TMA_STOREES23_S25_S25_EEEvvEEEEvNT_6ParamsE,"ax",@progbits
	.align	128
.text._ZN7cutlass13device_kernelINS_4gemm6kernel13GemmUniversalIN4cute5tupleIJiiiiEEENS1_10collective13CollectiveMmaINS1_35MainloopSm100TmaUmmaWarpSpecializedILi11ELi2ELi4ENS5_IJNS4_1CILi2EEENSA_ILi1EEESC_EEEEENS5_IJNSA_ILi256EEENSA_ILi32EEENSA_ILi64EEEEEENS_10bfloat16_tENS5_IJlSC_lEEESJ_SK_NS4_8TiledMMAINS4_8MMA_AtomIJNS4_26SM100_MMA_F16BF16_2x1SM_SSISJ_SJ_fLi256ELi32ELNS4_4UMMA5MajorE0ELSP_0ELNSO_7ScaleInE0ELSQ_0EEEEEENS4_6LayoutINS5_IJSC_SC_SC_EEENS5_IJNSA_ILi0EEESV_SV_EEEEENS5_IJNS4_10UnderscoreESY_SY_EEEEENS4_18SM100_TMA_2SM_LOADENS4_14ComposedLayoutINS4_7SwizzleILi3ELi4ELi3EEENS4_18smem_ptr_flag_bitsILi16EEENST_INS5_IJNSA_ILi8EEESH_EEENS5_IJSH_SC_EEEEEEEvNS4_8identityES11_S1B_vS1C_EENS_8epilogue10collective18CollectiveEpilogueINS1E_23Sm100TmaWarpSpecializedILi2ELi1ELi32ELb1ELb0EEEJNS5_IJNSA_ILi128EEESG_SH_EEENS5_IJNST_IS1J_SC_EENST_ISG_SC_EEEEESJ_SK_SJ_SK_NS1E_6fusion15FusionCallbacksIS1I_NS1O_17LinearCombinationISJ_fSJ_fLNS_15FloatRoundStyleE2EEES1K_S1N_JEEENS4_5SM1004TMEM4LOAD26SM100_TMEM_LOAD_32dp32b32xENS4_13SM90_TMA_LOADENS12_INS13_ILi2ELi4ELi3EEES16_NST_INS5_IJS17_SG_EEENS5_IJSG_SC_EEEEEEENS4_39AutoVectorizingCopyWithAssumedAlignmentILi128EEENS4_14SM90_TMA_STOREES23_S25_S25_EEEvvEEEEvNT_6ParamsE:
        .type           _ZN7cutlass13device_kernelINS_4gemm6kernel13GemmUniversalIN4cute5tupleIJiiiiEEENS1_10collective13CollectiveMmaINS1_35MainloopSm100TmaUmmaWarpSpecializedILi11ELi2ELi4ENS5_IJNS4_1CILi2EEENSA_ILi1EEESC_EEEEENS5_IJNSA_ILi256EEENSA_ILi32EEENSA_ILi64EEEEEENS_10bfloat16_tENS5_IJlSC_lEEESJ_SK_NS4_8TiledMMAINS4_8MMA_AtomIJNS4_26SM100_MMA_F16BF16_2x1SM_SSISJ_SJ_fLi256ELi32ELNS4_4UMMA5MajorE0ELSP_0ELNSO_7ScaleInE0ELSQ_0EEEEEENS4_6LayoutINS5_IJSC_SC_SC_EEENS5_IJNSA_ILi0EEESV_SV_EEEEENS5_IJNS4_10UnderscoreESY_SY_EEEEENS4_18SM100_TMA_2SM_LOADENS4_14ComposedLayoutINS4_7SwizzleILi3ELi4ELi3EEENS4_18smem_ptr_flag_bitsILi16EEENST_INS5_IJNSA_ILi8EEESH_EEENS5_IJSH_SC_EEEEEEEvNS4_8identityES11_S1B_vS1C_EENS_8epilogue10collective18CollectiveEpilogueINS1E_23Sm100TmaWarpSpecializedILi2ELi1ELi32ELb1ELb0EEEJNS5_IJNSA_ILi128EEESG_SH_EEENS5_IJNST_IS1J_SC_EENST_ISG_SC_EEEEESJ_SK_SJ_SK_NS1E_6fusion15FusionCallbacksIS1I_NS1O_17LinearCombinationISJ_fSJ_fLNS_15FloatRoundStyleE2EEES1K_S1N_JEEENS4_5SM1004TMEM4LOAD26SM100_TMEM_LOAD_32dp32b32xENS4_13SM90_TMA_LOADENS12_INS13_ILi2ELi4ELi3EEES16_NST_INS5_IJS17_SG_EEENS5_IJSG_SC_EEEEEEENS4_39AutoVectorizingCopyWithAssumedAlignmentILi128EEENS4_14SM90_TMA_STOREES23_S25_S25_EEEvvEEEEvNT_6ParamsE,@function
        .size           _ZN7cutlass13device_kernelINS_4gemm6kernel13GemmUniversalIN4cute5tupleIJiiiiEEENS1_10collective13CollectiveMmaINS1_35MainloopSm100TmaUmmaWarpSpecializedILi11ELi2ELi4ENS5_IJNS4_1CILi2EEENSA_ILi1EEESC_EEEEENS5_IJNSA_ILi256EEENSA_ILi32EEENSA_ILi64EEEEEENS_10bfloat16_tENS5_IJlSC_lEEESJ_SK_NS4_8TiledMMAINS4_8MMA_AtomIJNS4_26SM100_MMA_F16BF16_2x1SM_SSISJ_SJ_fLi256ELi32ELNS4_4UMMA5MajorE0ELSP_0ELNSO_7ScaleInE0ELSQ_0EEEEEENS4_6LayoutINS5_IJSC_SC_SC_EEENS5_IJNSA_ILi0EEESV_SV_EEEEENS5_IJNS4_10UnderscoreESY_SY_EEEEENS4_18SM100_TMA_2SM_LOADENS4_14ComposedLayoutINS4_7SwizzleILi3ELi4ELi3EEENS4_18smem_ptr_flag_bitsILi16EEENST_INS5_IJNSA_ILi8EEESH_EEENS5_IJSH_SC_EEEEEEEvNS4_8identityES11_S1B_vS1C_EENS_8epilogue10collective18CollectiveEpilogueINS1E_23Sm100TmaWarpSpecializedILi2ELi1ELi32ELb1ELb0EEEJNS5_IJNSA_ILi128EEESG_SH_EEENS5_IJNST_IS1J_SC_EENST_ISG_SC_EEEEESJ_SK_SJ_SK_NS1E_6fusion15FusionCallbacksIS1I_NS1O_17LinearCombinationISJ_fSJ_fLNS_15FloatRoundStyleE2EEES1K_S1N_JEEENS4_5SM1004TMEM4LOAD26SM100_TMEM_LOAD_32dp32b32xENS4_13SM90_TMA_LOADENS12_INS13_ILi2ELi4ELi3EEES16_NST_INS5_IJS17_SG_EEENS5_IJSG_SC_EEEEEEENS4_39AutoVectorizingCopyWithAssumedAlignmentILi128EEENS4_14SM90_TMA_STOREES23_S25_S25_EEEvvEEEEvNT_6ParamsE,(.L_x_180 - _ZN7cutlass13device_kernelINS_4gemm6kernel13GemmUniversalIN4cute5tupleIJiiiiEEENS1_10collective13CollectiveMmaINS1_35MainloopSm100TmaUmmaWarpSpecializedILi11ELi2ELi4ENS5_IJNS4_1CILi2EEENSA_ILi1EEESC_EEEEENS5_IJNSA_ILi256EEENSA_ILi32EEENSA_ILi64EEEEEENS_10bfloat16_tENS5_IJlSC_lEEESJ_SK_NS4_8TiledMMAINS4_8MMA_AtomIJNS4_26SM100_MMA_F16BF16_2x1SM_SSISJ_SJ_fLi256ELi32ELNS4_4UMMA5MajorE0ELSP_0ELNSO_7ScaleInE0ELSQ_0EEEEEENS4_6LayoutINS5_IJSC_SC_SC_EEENS5_IJNSA_ILi0EEESV_SV_EEEEENS5_IJNS4_10UnderscoreESY_SY_EEEEENS4_18SM100_TMA_2SM_LOADENS4_14ComposedLayoutINS4_7SwizzleILi3ELi4ELi3EEENS4_18smem_ptr_flag_bitsILi16EEENST_INS5_IJNSA_ILi8EEESH_EEENS5_IJSH_SC_EEEEEEEvNS4_8identityES11_S1B_vS1C_EENS_8epilogue10collective18CollectiveEpilogueINS1E_23Sm100TmaWarpSpecializedILi2ELi1ELi32ELb1ELb0EEEJNS5_IJNSA_ILi128EEESG_SH_EEENS5_IJNST_IS1J_SC_EENST_ISG_SC_EEEEESJ_SK_SJ_SK_NS1E_6fusion15FusionCallbacksIS1I_NS1O_17LinearCombinationISJ_fSJ_fLNS_15FloatRoundStyleE2EEES1K_S1N_JEEENS4_5SM1004TMEM4LOAD26SM100_TMEM_LOAD_32dp32b32xENS4_13SM90_TMA_LOADENS12_INS13_ILi2ELi4ELi3EEES16_NST_INS5_IJS17_SG_EEENS5_IJSG_SC_EEEEEEENS4_39AutoVectorizingCopyWithAssumedAlignmentILi128EEENS4_14SM90_TMA_STOREES23_S25_S25_EEEvvEEEEvNT_6ParamsE)
        .other          _ZN7cutlass13device_kernelINS_4gemm6kernel13GemmUniversalIN4cute5tupleIJiiiiEEENS1_10collective13CollectiveMmaINS1_35MainloopSm100TmaUmmaWarpSpecializedILi11ELi2ELi4ENS5_IJNS4_1CILi2EEENSA_ILi1EEESC_EEEEENS5_IJNSA_ILi256EEENSA_ILi32EEENSA_ILi64EEEEEENS_10bfloat16_tENS5_IJlSC_lEEESJ_SK_NS4_8TiledMMAINS4_8MMA_AtomIJNS4_26SM100_MMA_F16BF16_2x1SM_SSISJ_SJ_fLi256ELi32ELNS4_4UMMA5MajorE0ELSP_0ELNSO_7ScaleInE0ELSQ_0EEEEEENS4_6LayoutINS5_IJSC_SC_SC_EEENS5_IJNSA_ILi0EEESV_SV_EEEEENS5_IJNS4_10UnderscoreESY_SY_EEEEENS4_18SM100_TMA_2SM_LOADENS4_14ComposedLayoutINS4_7SwizzleILi3ELi4ELi3EEENS4_18smem_ptr_flag_bitsILi16EEENST_INS5_IJNSA_ILi8EEESH_EEENS5_IJSH_SC_EEEEEEEvNS4_8identityES11_S1B_vS1C_EENS_8epilogue10collective18CollectiveEpilogueINS1E_23Sm100TmaWarpSpecializedILi2ELi1ELi32ELb1ELb0EEEJNS5_IJNSA_ILi128EEESG_SH_EEENS5_IJNST_IS1J_SC_EENST_ISG_SC_EEEEESJ_SK_SJ_SK_NS1E_6fusion15FusionCallbacksIS1I_NS1O_17LinearCombinationISJ_fSJ_fLNS_15FloatRoundStyleE2EEES1K_S1N_JEEENS4_5SM1004TMEM4LOAD26SM100_TMEM_LOAD_32dp32b32xENS4_13SM90_TMA_LOADENS12_INS13_ILi2ELi4ELi3EEES16_NST_INS5_IJS17_SG_EEENS5_IJSG_SC_EEEEEEENS4_39AutoVectorizingCopyWithAssumedAlignmentILi128EEENS4_14SM90_TMA_STOREES23_S25_S25_EEEvvEEEEvNT_6ParamsE,@"STO_CUDA_ENTRY STV_DEFAULT"
_ZN7cutlass13device_kernelINS_4gemm6kernel13GemmUniversalIN4cute5tupleIJiiiiEEENS1_10collective13CollectiveMmaINS1_35MainloopSm100TmaUmmaWarpSpecializedILi11ELi2ELi4ENS5_IJNS4_1CILi2EEENSA_ILi1EEESC_EEEEENS5_IJNSA_ILi256EEENSA_ILi32EEENSA_ILi64EEEEEENS_10bfloat16_tENS5_IJlSC_lEEESJ_SK_NS4_8TiledMMAINS4_8MMA_AtomIJNS4_26SM100_MMA_F16BF16_2x1SM_SSISJ_SJ_fLi256ELi32ELNS4_4UMMA5MajorE0ELSP_0ELNSO_7ScaleInE0ELSQ_0EEEEEENS4_6LayoutINS5_IJSC_SC_SC_EEENS5_IJNSA_ILi0EEESV_SV_EEEEENS5_IJNS4_10UnderscoreESY_SY_EEEEENS4_18SM100_TMA_2SM_LOADENS4_14ComposedLayoutINS4_7SwizzleILi3ELi4ELi3EEENS4_18smem_ptr_flag_bitsILi16EEENST_INS5_IJNSA_ILi8EEESH_EEENS5_IJSH_SC_EEEEEEEvNS4_8identityES11_S1B_vS1C_EENS_8epilogue10collective18CollectiveEpilogueINS1E_23Sm100TmaWarpSpecializedILi2ELi1ELi32ELb1ELb0EEEJNS5_IJNSA_ILi128EEESG_SH_EEENS5_IJNST_IS1J_SC_EENST_ISG_SC_EEEEESJ_SK_SJ_SK_NS1E_6fusion15FusionCallbacksIS1I_NS1O_17LinearCombinationISJ_fSJ_fLNS_15FloatRoundStyleE2EEES1K_S1N_JEEENS4_5SM1004TMEM4LOAD26SM100_TMEM_LOAD_32dp32b32xENS4_13SM90_TMA_LOADENS12_INS13_ILi2ELi4ELi3EEES16_NST_INS5_IJS17_SG_EEENS5_IJSG_SC_EEEEEEENS4_39AutoVectorizingCopyWithAssumedAlignmentILi128EEENS4_14SM90_TMA_STOREES23_S25_S25_EEEvvEEEEvNT_6ParamsE:
[----:B------:R-:W1:Y:S01]  /*0000*/  LDC R1, c[0x0][0x37c] ;  /* 0x0000df00ff017b82 */ /* 0x000e620000000800 */
[----:B------:R-:W2:Y:S01]  /*0010*/  S2R R112, SR_TID.X ;  /* 0x0000000000707919 */ /* 0x000ea20000002100 */
[----:B------:R-:W3:Y:S06]  /*0020*/  LDCU.64 UR6, c[0x0][0x890] ;  /* 0x00011200ff0677ac */ /* 0x000eec0008000a00 */
[----:B------:R-:W4:Y:S01]  /*0030*/  S2UR UR37, SR_CgaCtaId ;  /* 0x00000000002579c3 */ /* 0x000f220000008800 */
[----:B------:R-:W-:Y:S02]  /*0040*/  PRMT R98, RZ, 0x7610, R98 ;  /* 0x00007610ff627816 */ /* 0x000fe40000000062 */
[----:B------:R-:W-:Y:S01]  /*0050*/  ELECT P1, URZ, PT ;  /* 0x0000000000ff782f */ /* 0x000fe20003820000 */
[----:B------:R-:W1:Y:S01]  /*0060*/  LDCU.64 UR40, c[0x0][0x358] ;  /* 0x00006b00ff2877ac */ /* 0x000e620008000a00 */
[----:B---3--:R-:W-:-:S04]  /*0070*/  UISETP.NE.U32.AND UP0, UPT, UR6, URZ, UPT ;  /* 0x000000ff0600728c */ /* 0x008fc8000bf05070 */
[----:B------:R-:W-:Y:S02]  /*0080*/  UISETP.NE.AND.EX UP0, UPT, UR7, URZ, UPT, UP0 ;  /* 0x000000ff0700728c */ /* 0x000fe4000bf05300 */
[----:B----4-:R-:W-:Y:S02]  /*0090*/  ULOP3.LUT UR5, UR37, 0x1, URZ, 0xc0, !UPT ;  /* 0x0000000125057892 */ /* 0x010fe4000f8ec0ff */
[----:B------:R-:W-:Y:S01]  /*00a0*/  ULOP3.LUT UR4, UR37, 0x1, URZ, 0x3c, !UPT ;  /* 0x0000000125047892 */ /* 0x000fe2000f8e3cff */
[----:B--2---:R-:W-:-:S05]  /*00b0*/  SHF.R.U32.HI R99, RZ, 0x5, R112 ;  /* 0x00000005ff637819 */ /* 0x004fca0000011670 */
[----:B------:R-:W2:Y:S02]  /*00c0*/  SHFL.IDX PT, R0, R99, RZ, 0x1f ;  /* 0x00001fff63007589 */ /* 0x000ea400000e0000 */
[----:B--2---:R-:W-:Y:S01]  /*00d0*/  R2UR UR10, R0 ;  /* 0x00000000000a72ca */ /* 0x004fe200000e0000 */
[----:B-1----:R-:W-:-:S14]  /*00e0*/  BRA.U UP0, `(.L_x_0) ;  /* 0x00000001002c7547 */ /* 0x002fdc000b800000 */
[----:B------:R-:W1:Y:S02]  /*00f0*/  LDCU.64 UR8, c[0x0][0x888] ;  /* 0x00011100ff0877ac */ /* 0x000e640008000a00 */
[----:B-1----:R-:W-:-:S04]  /*0100*/  UISETP.NE.U32.AND UP0, UPT, UR8, URZ, UPT ;  /* 0x000000ff0800728c */ /* 0x002fc8000bf05070 */
[----:B------:R-:W-:-:S09]  /*0110*/  UISETP.NE.AND.EX UP0, UPT, UR9, URZ, UPT, UP0 ;  /* 0x000000ff0900728c */ /* 0x000fd2000bf05300 */
[----:B------:R-:W-:Y:S05]  /*0120*/  BRA.U !UP0, `(.L_x_1) ;  /* 0x0000000108107547 */ /* 0x000fea000b800000 */
[----:B------:R-:W1:Y:S02]  /*0130*/  LDC.64 R48, c[0x0][0x888] ;  /* 0x00022200ff307b82 */ /* 0x000e640000000a00 */
[----:B-1----:R1:W5:Y:S01]  /*0140*/  LDG.E R48, desc[UR40][R48.64] ;  /* 0x0000002830307981 */ /* 0x002362000c1e1900 */
[----:B------:R-:W-:Y:S01]  /*0150*/  HFMA2 R98, -RZ, RZ, 0, 5.9604644775390625e-08 ;  /* 0x00000001ff627431 */ /* 0x000fe200000001ff */
[----:B------:R-:W-:Y:S05]  /*0160*/  BRA `(.L_x_0) ;  /* 0x00000000000c7947 */ /* 0x000fea0003800000 */
.L_x_1:
[----:B------:R-:W1:Y:S01]  /*0170*/  LDCU UR8, c[0x0][0x880] ;  /* 0x00011000ff0877ac */ /* 0x000e620008000800 */
[----:B------:R-:W-:Y:S01]  /*0180*/  HFMA2 R98, -RZ, RZ, 0, 5.9604644775390625e-08 ;  /* 0x00000001ff627431 */ /* 0x000fe200000001ff */
[----:B-1----:R-:W-:-:S07]  /*0190*/  MOV R48, UR8 ;  /* 0x0000000800307c02 */ /* 0x002fce0008000f00 */
.L_x_0:
[----:B------:R-:W2:Y:S02]  /*01a0*/  LDCU.64 UR8, c[0x0][0x8b0] ;  /* 0x00011600ff0877ac */ /* 0x000ea40008000a00 */
[----:B--2---:R-:W-:-:S04]  /*01b0*/  UISETP.NE.U32.AND UP0, UPT, UR8, URZ, UPT ;  /* 0x000000ff0800728c */ /* 0x004fc8000bf05070 */
[----:B------:R-:W-:-:S09]  /*01c0*/  UISETP.NE.AND.EX UP0, UPT, UR9, URZ, UPT, UP0 ;  /* 0x000000ff0900728c */ /* 0x000fd2000bf05300 */
[----:B------:R-:W-:Y:S05]  /*01d0*/  BRA.U UP0, `(.L_x_2) ;  /* 0x0000000100247547 */ /* 0x000fea000b800000 */
[----:B------:R-:W2:Y:S02]  /*01e0*/  LDCU.64 UR8, c[0x0][0x8a8] ;  /* 0x00011500ff0877ac */ /* 0x000ea40008000a00 */
[----:B--2---:R-:W-:-:S04]  /*01f0*/  UISETP.NE.U32.AND UP0, UPT, UR8, URZ, UPT ;  /* 0x000000ff0800728c */ /* 0x004fc8000bf05070 */
[----:B------:R-:W-:-:S09]  /*0200*/  UISETP.NE.AND.EX UP0, UPT, UR9, URZ, UPT, UP0 ;  /* 0x000000ff0900728c */ /* 0x000fd2000bf05300 */
[----:B------:R-:W-:Y:S05]  /*0210*/  BRA.U !UP0, `(.L_x_3) ;  /* 0x00000001080c7547 */ /* 0x000fea000b800000 */
[----:B------:R-:W2:Y:S02]  /*0220*/  LDC.64 R2, c[0x0][0x8a8] ;  /* 0x00022a00ff027b82 */ /* 0x000ea40000000a00 */
[----:B--2---:R2:W5:Y:S01]  /*0230*/  LDG.E R47, desc[UR40][R2.64] ;  /* 0x00000028022f7981 */ /* 0x004562000c1e1900 */
[----:B------:R-:W-:Y:S05]  /*0240*/  BRA `(.L_x_2) ;  /* 0x0000000000087947 */ /* 0x000fea0003800000 */
.L_x_3:
[----:B------:R-:W2:Y:S02]  /*0250*/  LDCU UR8, c[0x0][0x8a0] ;  /* 0x00011400ff0877ac */ /* 0x000ea40008000800 */
[----:B--2---:R-:W-:Y:S02]  /*0260*/  MOV R47, UR8 ;  /* 0x00000008002f7c02 */ /* 0x004fe40008000f00 */
.L_x_2:
[----:B------:R-:W-:Y:S01]  /*0270*/  IMAD.U32 R0, RZ, RZ, UR10 ;  /* 0x0000000aff007e24 */ /* 0x000fe2000f8e00ff */
[----:B------:R-:W-:Y:S04]  /*0280*/  BSSY.RECONVERGENT B0, `(.L_x_4) ;  /* 0x000000c000007945 */ /* 0x000fe80003800200 */
[C---:B------:R-:W-:Y:S02]  /*0290*/  ISETP.NE.OR P2, PT, R0.reuse, 0x1, !P1 ;  /* 0x000000010000780c */ /* 0x040fe40004f45670 */
[----:B------:R-:W-:-:S11]  /*02a0*/  ISETP.NE.OR P0, PT, R0, 0x3, !P1 ;  /* 0x000000030000780c */ /* 0x000fd60004f05670 */
[----:B------:R-:W-:Y:S05]  /*02b0*/  @P2 BRA `(.L_x_5) ;  /* 0x0000000000202947 */ /* 0x000fea0003800000 */
[----:B------:R-:W3:Y:S02]  /*02c0*/  LDCU.64 UR8, c[0x0][0x348] ;  /* 0x00006900ff0877ac */ /* 0x000ee40008000a00 */
[----:B---3--:R-:W-:Y:S02]  /*02d0*/  UIADD3 UR12, UP1, UPT, UR8, 0x80, URZ ;  /* 0x00000080080c7890 */ /* 0x008fe4000ff3e0ff */
[----:B------:R-:W-:Y:S02]  /*02e0*/  UIADD3 UR8, UP0, UPT, UR8, 0x180, URZ ;  /* 0x0000018008087890 */ /* 0x000fe4000ff1e0ff */
[----:B------:R-:W-:Y:S02]  /*02f0*/  UIADD3.X UR13, UPT, UPT, URZ, UR9, URZ, UP1, !UPT ;  /* 0x00000009ff0d7290 */ /* 0x000fe40008ffe4ff */
[----:B------:R-:W-:-:S07]  /*0300*/  UIADD3.X UR9, UPT, UPT, URZ, UR9, URZ, UP0, !UPT ;  /* 0x00000009ff097290 */ /* 0x000fce00087fe4ff */
[----:B------:R3:W-:Y:S02]  /*0310*/  UTMACCTL.PF [UR12] ;  /* 0x000000000c0079b9 */ /* 0x0007e40008040000 */
[----:B------:R3:W-:Y:S02]  /*0320*/  UTMACCTL.PF [UR8] ;  /* 0x00000000080079b9 */ /* 0x0007e40008040000 */
[----:B---3--:R-:W-:Y:S01]  /*0330*/  NOP ;  /* 0x0000000000007918 */ /* 0x008fe20000000000 */
.L_x_5:
[----:B------:R-:W-:Y:S05]  /*0340*/  BSYNC.RECONVERGENT B0 ;  /* 0x0000000000007941 */ /* 0x000fea0003800200 */
.L_x_4:
[----:B------:R-:W-:Y:S04]  /*0350*/  BSSY.RECONVERGENT B0, `(.L_x_6) ;  /* 0x000000a000007945 */ /* 0x000fe80003800200 */
        /* <DEDUP_REMOVED lines=9> */
.L_x_7:
[----:B------:R-:W-:Y:S05]  /*03f0*/  BSYNC.RECONVERGENT B0 ;  /* 0x0000000000007941 */ /* 0x000fea0003800200 */
.L_x_6:
[----:B------:R-:W3:Y:S01]  /*0400*/  LDCU.64 UR8, c[0x0][0x888] ;  /* 0x00011100ff0877ac */ /* 0x000ee20008000a00 */
[----:B------:R-:W-:Y:S02]  /*0410*/  UISETP.EQ.U32.AND UP1, UPT, UR6, URZ, UPT ;  /* 0x000000ff0600728c */ /* 0x000fe4000bf22070 */
[----:B------:R-:W-:Y:S02]  /*0420*/  UPLOP3.LUT UP5, UPT, UPT, UPT, UPT, 0x80, 0x8 ;  /* 0x000000000008789c */ /* 0x000fe40003faf070 */
[----:B---3--:R-:W-:-:S04]  /*0430*/  UISETP.NE.U32.AND UP0, UPT, UR8, URZ, UPT ;  /* 0x000000ff0800728c */ /* 0x008fc8000bf05070 */
[----:B------:R-:W-:-:S04]  /*0440*/  UISETP.NE.AND.EX UP0, UPT, UR9, URZ, UPT, UP0 ;  /* 0x000000ff0900728c */ /* 0x000fc8000bf05300 */
[----:B------:R-:W-:-:S04]  /*0450*/  UISETP.EQ.OR.EX UP2, UPT, UR7, URZ, !UP0, UP1 ;  /* 0x000000ff0700728c */ /* 0x000fc8000c742710 */
[----:B------:R-:W-:-:S05]  /*0460*/  UP2UR UR45, UPR, URZ, 0x4 ;  /* 0x00000004ff2d7883 */ /* 0x000fca0008000000 */
[----:B------:R-:W-:Y:S07]  /*0470*/  BRA.U !UP2, `(.L_x_8) ;  /* 0x000000010a207547 */ /* 0x000fee000b800000 */
[----:B------:R-:W-:Y:S01]  /*0480*/  UISETP.NE.U32.AND UP2, UPT, UR6, URZ, UPT ;  /* 0x000000ff0600728c */ /* 0x000fe2000bf45070 */
[----:B-----5:R-:W-:Y:S01]  /*0490*/  FSETP.NEU.AND P0, PT, R48, RZ, PT ;  /* 0x000000ff3000720b */ /* 0x020fe20003f0d000 */
[----:B------:R-:W-:Y:S02]  /*04a0*/  USEL UR6, URZ, 0xffffffff, UP0 ;  /* 0xffffffffff067887 */ /* 0x000fe40008000000 */
[----:B------:R-:W-:-:S10]  /*04b0*/  UISETP.NE.AND.EX UP2, UPT, UR7, URZ, UPT, UP2 ;  /* 0x000000ff0700728c */ /* 0x000fd4000bf45320 */
[----:B------:R-:W-:Y:S01]  /*04c0*/  VOTEU.ANY UP1, P0 ;  /* 0x0000000000ff7886 */ /* 0x000fe20000020100 */
[----:B------:R-:W-:-:S04]  /*04d0*/  @!UP2 USEL UR6, URZ, 0xffffffff, UP1 ;  /* 0xffffffffff06a887 */ /* 0x000fc80008800000 */
[----:B------:R-:W-:-:S04]  /*04e0*/  ULOP3.LUT UR6, UR6, 0x1, URZ, 0xc0, !UPT ;  /* 0x0000000106067892 */ /* 0x000fc8000f8ec0ff */
[----:B------:R-:W-:-:S11]  /*04f0*/  UISETP.NE.U32.AND UP5, UPT, UR6, 0x1, UPT ;  /* 0x000000010600788c */ /* 0x000fd6000bfa5070 */
.L_x_8:
[----:B------:R-:W3:Y:S01]  /*0500*/  SHFL.IDX PT, R0, R99, RZ, 0x1f ;  /* 0x00001fff63007589 */ /* 0x000ee200000e0000 */
[----:B------:R-:W-:-:S04]  /*0510*/  UISETP.NE.AND UP1, UPT, UR10, 0x2, UPT ;  /* 0x000000020a00788c */ /* 0x000fc8000bf25270 */
[----:B------:R-:W-:Y:S02]  /*0520*/  UISETP.EQ.AND UP2, UPT, UR5, URZ, !UP1 ;  /* 0x000000ff0500728c */ /* 0x000fe4000cf42270 */
[----:B------:R-:W-:-:S04]  /*0530*/  USEL UR7, URZ, 0x1, UP1 ;  /* 0x00000001ff077887 */ /* 0x000fc80008800000 */
[----:B------:R-:W-:Y:S02]  /*0540*/  PLOP3.LUT P5, PT, P1, PT, UP2, 0x80, 0x8 ;  /* 0x000000000008781c */ /* 0x000fe40000faf028 */
[----:B---3--:R-:W-:-:S13]  /*0550*/  ISETP.NE.AND P0, PT, R0, RZ, PT ;  /* 0x000000ff0000720c */ /* 0x008fda0003f05270 */
[----:B------:R-:W-:Y:S05]  /*0560*/  @P0 BRA `(.L_x_9) ;  /* 0x0000000000880947 */ /* 0x000fea0003800000 */
[----:B------:R-:W-:Y:S01]  /*0570*/  ELECT P0, URZ, PT ;  /* 0x0000000000ff782f */ /* 0x000fe20003800000 */
[----:B------:R-:W-:-:S12]  /*0580*/  BSSY.RECONVERGENT B0, `(.L_x_9) ;  /* 0x0000020000007945 */ /* 0x000fd80003800200 */
[----:B------:R-:W-:Y:S05]  /*0590*/  @!P0 BRA `(.L_x_10) ;  /* 0x0000000000788947 */ /* 0x000fea0003800000 */
[----:B------:R-:W-:Y:S01]  /*05a0*/  UMOV UR8, 0x400 ;  /* 0x0000040000087882 */ /* 0x000fe20000000000 */
[----:B------:R-:W-:Y:S01]  /*05b0*/  UMOV UR6, 0x1 ;  /* 0x0000000100067882 */ /* 0x000fe20000000000 */
[----:B------:R-:W-:Y:S02]  /*05c0*/  ULEA UR8, UR37, UR8, 0x18 ;  /* 0x0000000825087291 */ /* 0x000fe4000f8ec0ff */
[----:B------:R-:W-:-:S04]  /*05d0*/  UIADD3 UR12, UPT, UPT, -UR6, 0x100000, URZ ;  /* 0x00100000060c7890 */ /* 0x000fc8000fffe1ff */
[----:B------:R-:W-:Y:S02]  /*05e0*/  USHF.L.U32 UR13, UR12, 0xb, URZ ;  /* 0x0000000b0c0d7899 */ /* 0x000fe400080006ff */
[----:B------:R-:W-:Y:S01]  /*05f0*/  USHF.L.U32 UR12, UR12, 0x1, URZ ;  /* 0x000000010c0c7899 */ /* 0x000fe200080006ff */
[----:B------:R-:W3:Y:S11]  /*0600*/  FENCE.VIEW.ASYNC.S ;  /* 0x00000000000073c6 */ /* 0x000ef60000000000 */
[----:B---3--:R3:W4:Y:S01]  /*0610*/  SYNCS.EXCH.64 URZ, [UR8], UR12 ;  /* 0x0000000c08ff75b2 */ /* 0x0087220008000100 */
[----:B------:R3:W1:Y:S01]  /*0620*/  SYNCS.EXCH.64 URZ, [UR8+0x58], UR12 ;  /* 0x0000580c08ff75b2 */ /* 0x0006620008000100 */
        /* <DEDUP_REMOVED lines=19> */
[----:B------:R3:W1:Y:S02]  /*0760*/  SYNCS.EXCH.64 URZ, [UR8+0xa8], UR12 ;  /* 0x0000a80c08ff75b2 */ /* 0x0006640008000100 */
[----:B---3--:R-:W-:Y:S01]  /*0770*/  NOP ;  /* 0x0000000000007918 */ /* 0x008fe20000000000 */
.L_x_10:
[----:B------:R-:W-:Y:S05]  /*0780*/  BSYNC.RECONVERGENT B0 ;  /* 0x0000000000007941 */ /* 0x000fea0003800200 */
.L_x_9:
[----:B------:R-:W3:Y:S01]  /*0790*/  SHFL.IDX PT, R0, R99, RZ, 0x1f ;  /* 0x00001fff63007589 */ /* 0x000ee200000e0000 */
[----:B------:R-:W-:Y:S01]  /*07a0*/  NOP ;  /* 0x0000000000007918 */ /* 0x000fe20000000000 */
[----:B---3--:R-:W-:-:S13]  /*07b0*/  ISETP.NE.AND P0, PT, R0, 0x1, PT ;  /* 0x000000010000780c */ /* 0x008fda0003f05270 */
[----:B------:R-:W-:Y:S05]  /*07c0*/  @P0 BRA `(.L_x_11) ;  /* 0x0000000000440947 */ /* 0x000fea0003800000 */
[----:B------:R-:W-:Y:S01]  /*07d0*/  UMOV UR9, 0x400 ;  /* 0x0000040000097882 */ /* 0x000fe20000000000 */
[----:B------:R-:W-:Y:S01]  /*07e0*/  UMOV UR8, 0x20 ;  /* 0x0000002000087882 */ /* 0x000fe20000000000 */
[----:B------:R-:W-:Y:S01]  /*07f0*/  UMOV UR6, 0x80 ;  /* 0x0000008000067882 */ /* 0x000fe20000000000 */
[----:B------:R-:W-:Y:S02]  /*0800*/  ULEA UR9, UR37, UR9, 0x18 ;  /* 0x0000000925097291 */ /* 0x000fe4000f8ec0ff */
[----:B------:R-:W-:-:S04]  /*0810*/  UIADD3 UR12, UPT, UPT, -UR8, 0x100000, URZ ;  /* 0x00100000080c7890 */ /* 0x000fc8000fffe1ff */
[----:B------:R-:W-:Y:S02]  /*0820*/  USHF.L.U32 UR13, UR12, 0xb, URZ ;  /* 0x0000000b0c0d7899 */ /* 0x000fe400080006ff */
[----:B------:R-:W-:Y:S02]  /*0830*/  USHF.L.U32 UR12, UR12, 0x1, URZ ;  /* 0x000000010c0c7899 */ /* 0x000fe400080006ff */
[----:B------:R-:W-:-:S04]  /*0840*/  UIADD3 UR14, UPT, UPT, -UR6, 0x100000, URZ ;  /* 0x00100000060e7890 */ /* 0x000fc8000fffe1ff */
[----:B------:R-:W-:Y:S02]  /*0850*/  USHF.L.U32 UR15, UR14, 0xb, URZ ;  /* 0x0000000b0e0f7899 */ /* 0x000fe400080006ff */
[----:B------:R-:W-:Y:S01]  /*0860*/  USHF.L.U32 UR14, UR14, 0x1, URZ ;  /* 0x000000010e0e7899 */ /* 0x000fe200080006ff */
[----:B------:R-:W-:Y:S01]  /*0870*/  ELECT P0, URZ, PT ;  /* 0x0000000000ff782f */ /* 0x000fe20003800000 */
[----:B------:R-:W3:Y:S02]  /*0880*/  FENCE.VIEW.ASYNC.S ;  /* 0x00000000000073c6 */ /* 0x000ee40000000000 */
[----:B---3--:R3:W1:Y:S08]  /*0890*/  SYNCS.EXCH.64 URZ, [UR9+0xb0], UR12 ;  /* 0x0000b00c09ff75b2 */ /* 0x0086700008000100 */
[----:B------:R3:W1:Y:S01]  /*08a0*/  SYNCS.EXCH.64 URZ, [UR9+0xc0], UR14 ;  /* 0x0000c00e09ff75b2 */ /* 0x0006620008000100 */
[----:B------:R3:W1:Y:S01]  /*08b0*/  SYNCS.EXCH.64 URZ, [UR9+0xb8], UR12 ;  /* 0x0000b80c09ff75b2 */ /* 0x0006620008000100 */
[----:B------:R3:W1:Y:S01]  /*08c0*/  SYNCS.EXCH.64 URZ, [UR9+0xc8], UR14 ;  /* 0x0000c80e09ff75b2 */ /* 0x0006620008000100 */
[----:B------:R-:W-:Y:S01]  /*08d0*/  NOP ;  /* 0x0000000000007918 */ /* 0x000fe20000000000 */
.L_x_11:
[----:B------:R-:W2:Y:S01]  /*08e0*/  SHFL.IDX PT, R0, R99, RZ, 0x1f ;  /* 0x00001fff63007589 */ /* 0x000ea200000e0000 */
[----:B------:R-:W-:Y:S01]  /*08f0*/  NOP ;  /* 0x0000000000007918 */ /* 0x000fe20000000000 */
[----:B--2---:R-:W-:-:S13]  /*0900*/  ISETP.NE.AND P0, PT, R0, 0x3, PT ;  /* 0x000000030000780c */ /* 0x004fda0003f05270 */
[----:B------:R-:W-:Y:S05]  /*0910*/  @P0 BRA `(.L_x_12) ;  /* 0x00000000002c0947 */ /* 0x000fea0003800000 */
[----:B------:R-:W-:Y:S01]  /*0920*/  UMOV UR8, 0x400 ;  /* 0x0000040000087882 */ /* 0x000fe20000000000 */
[----:B------:R-:W-:Y:S01]  /*0930*/  UMOV UR6, 0x20 ;  /* 0x0000002000067882 */ /* 0x000fe20000000000 */
[----:B------:R-:W-:Y:S02]  /*0940*/  ULEA UR8, UR37, UR8, 0x18 ;  /* 0x0000000825087291 */ /* 0x000fe4000f8ec0ff */
[----:B---3--:R-:W-:-:S04]  /*0950*/  UIADD3 UR12, UPT, UPT, -UR6, 0x100000, URZ ;  /* 0x00100000060c7890 */ /* 0x008fc8000fffe1ff */
[----:B------:R-:W-:Y:S02]  /*0960*/  USHF.L.U32 UR13, UR12, 0xb, URZ ;  /* 0x0000000b0c0d7899 */ /* 0x000fe400080006ff */
[----:B------:R-:W-:Y:S01]  /*0970*/  USHF.L.U32 UR12, UR12, 0x1, URZ ;  /* 0x000000010c0c7899 */ /* 0x000fe200080006ff */
[----:B------:R-:W-:Y:S01]  /*0980*/  ELECT P0, URZ, PT ;  /* 0x0000000000ff782f */ /* 0x000fe20003800000 */
[----:B------:R-:W2:Y:S10]  /*0990*/  FENCE.VIEW.ASYNC.S ;  /* 0x00000000000073c6 */ /* 0x000eb40000000000 */
[----:B--2---:R2:W3:Y:S01]  /*09a0*/  SYNCS.EXCH.64 URZ, [UR8+0xd0], UR12 ;  /* 0x0000d00c08ff75b2 */ /* 0x0044e20008000100 */
[----:B------:R2:W1:Y:S01]  /*09b0*/  SYNCS.EXCH.64 URZ, [UR8+0xd8], UR12 ;  /* 0x0000d80c08ff75b2 */ /* 0x0004620008000100 */
[----:B------:R-:W-:Y:S01]  /*09c0*/  NOP ;  /* 0x0000000000007918 */ /* 0x000fe20000000000 */
.L_x_12:
[----:B------:R-:W4:Y:S01]  /*09d0*/  SHFL.IDX PT, R0, R99, RZ, 0x1f ;  /* 0x00001fff63007589 */ /* 0x000f2200000e0000 */
[----:B------:R-:W-:Y:S01]  /*09e0*/  NOP ;  /* 0x0000000000007918 */ /* 0x000fe20000000000 */
[----:B----4-:R-:W-:-:S13]  /*09f0*/  ISETP.NE.AND P0, PT, R0, 0x4, PT ;  /* 0x000000040000780c */ /* 0x010fda0003f05270 */
[----:B------:R-:W-:Y:S05]  /*0a00*/  @P0 BRA `(.L_x_13) ;  /* 0x0000000000480947 */ /* 0x000fea0003800000 */
[----:B---3--:R-:W-:Y:S01]  /*0a10*/  UMOV UR9, 0x1e0 ;  /* 0x000001e000097882 */ /* 0x008fe20000000000 */
[----:B--2---:R-:W-:Y:S01]  /*0a20*/  UMOV UR8, 0x400 ;  /* 0x0000040000087882 */ /* 0x004fe20000000000 */
[----:B------:R-:W-:Y:S01]  /*0a30*/  USEL UR9, UR9, 0x1a0, UP5 ;  /* 0x000001a009097887 */ /* 0x000fe2000a800000 */
        /* <DEDUP_REMOVED lines=9> */
[----:B------:R-:W2:Y:S02]  /*0ad0*/  FENCE.VIEW.ASYNC.S ;  /* 0x00000000000073c6 */ /* 0x000ea40000000000 */
[----:B--2---:R4:W2:Y:S08]  /*0ae0*/  SYNCS.EXCH.64 URZ, [UR8+0xe0], UR12 ;  /* 0x0000e00c08ff75b2 */ /* 0x0048b00008000100 */
[----:B------:R4:W3:Y:S01]  /*0af0*/  SYNCS.EXCH.64 URZ, [UR8+0xf0], UR14 ;  /* 0x0000f00e08ff75b2 */ /* 0x0008e20008000100 */
[----:B------:R4:W1:Y:S01]  /*0b00*/  SYNCS.EXCH.64 URZ, [UR8+0xe8], UR12 ;  /* 0x0000e80c08ff75b2 */ /* 0x0008620008000100 */
[----:B------:R4:W1:Y:S02]  /*0b10*/  SYNCS.EXCH.64 URZ, [UR8+0xf8], UR14 ;  /* 0x0000f80e08ff75b2 */ /* 0x0008640008000100 */
[----:B----4-:R-:W-:Y:S01]  /*0b20*/  NOP ;  /* 0x0000000000007918 */ /* 0x010fe20000000000 */
.L_x_13:
[----:B------:R-:W4:Y:S01]  /*0b30*/  SHFL.IDX PT, R0, R99, RZ, 0x1f ;  /* 0x00001fff63007589 */ /* 0x000f2200000e0000 */
[----:B------:R-:W-:Y:S01]  /*0b40*/  NOP ;  /* 0x0000000000007918 */ /* 0x000fe20000000000 */
[----:B----4-:R-:W-:-:S13]  /*0b50*/  ISETP.NE.AND P0, PT, R0, 0x5, PT ;  /* 0x000000050000780c */ /* 0x010fda0003f05270 */
[----:B------:R-:W-:Y:S05]  /*0b60*/  @P0 BRA `(.L_x_14) ;  /* 0x0000000000540947 */ /* 0x000fea0003800000 */
[----:B---3--:R-:W-:Y:S01]  /*0b70*/  UMOV UR9, 0x400 ;  /* 0x0000040000097882 */ /* 0x008fe20000000000 */
[----:B--2---:R-:W-:Y:S01]  /*0b80*/  UMOV UR8, 0x1 ;  /* 0x0000000100087882 */ /* 0x004fe20000000000 */
        /* <DEDUP_REMOVED lines=13> */
[----:B------:R4:W1:Y:S01]  /*0c60*/  SYNCS.EXCH.64 URZ, [UR9+0x128], UR14 ;  /* 0x0001280e09ff75b2 */ /* 0x0008620008000100 */
[----:B------:R4:W1:Y:S01]  /*0c70*/  SYNCS.EXCH.64 URZ, [UR9+0x110], UR12 ;  /* 0x0001100c09ff75b2 */ /* 0x0008620008000100 */
[----:B------:R4:W1:Y:S01]  /*0c80*/  SYNCS.EXCH.64 URZ, [UR9+0x130], UR14 ;  /* 0x0001300e09ff75b2 */ /* 0x0008620008000100 */
[----:B------:R4:W1:Y:S01]  /*0c90*/  SYNCS.EXCH.64 URZ, [UR9+0x118], UR12 ;  /* 0x0001180c09ff75b2 */ /* 0x0008620008000100 */
[----:B------:R4:W1:Y:S02]  /*0ca0*/  SYNCS.EXCH.64 URZ, [UR9+0x138], UR14 ;  /* 0x0001380e09ff75b2 */ /* 0x0008640008000100 */
[----:B----4-:R-:W-:Y:S01]  /*0cb0*/  NOP ;  /* 0x0000000000007918 */ /* 0x010fe20000000000 */
.L_x_14:
[----:B------:R-:W4:Y:S01]  /*0cc0*/  SHFL.IDX PT, R0, R99, RZ, 0x1f ;  /* 0x00001fff63007589 */ /* 0x000f2200000e0000 */
[----:B------:R-:W-:Y:S01]  /*0cd0*/  ISETP.NE.OR P1, PT, RZ, UR10, !P1 ;  /* 0x0000000aff007c0c */ /* 0x000fe2000cf25670 */
[----:B------:R-:W-:Y:S01]  /*0ce0*/  NOP ;  /* 0x0000000000007918 */ /* 0x000fe20000000000 */
[----:B----4-:R-:W-:-:S13]  /*0cf0*/  ISETP.NE.AND P0, PT, R0, 0x3, PT ;  /* 0x000000030000780c */ /* 0x010fda0003f05270 */
[----:B------:R-:W-:Y:S05]  /*0d00*/  @P0 BRA `(.L_x_15) ;  /* 0x0000000000340947 */ /* 0x000fea0003800000 */
[----:B--2---:R-:W-:Y:S01]  /*0d10*/  UMOV UR8, 0x400 ;  /* 0x0000040000087882 */ /* 0x004fe20000000000 */
[----:B------:R-:W-:Y:S01]  /*0d20*/  UMOV UR6, 0x20 ;  /* 0x0000002000067882 */ /* 0x000fe20000000000 */
[----:B------:R-:W-:Y:S02]  /*0d30*/  ULEA UR8, UR37, UR8, 0x18 ;  /* 0x0000000825087291 */ /* 0x000fe4000f8ec0ff */
[----:B---3--:R-:W-:-:S04]  /*0d40*/  UIADD3 UR12, UPT, UPT, -UR6, 0x100000, URZ ;  /* 0x00100000060c7890 */ /* 0x008fc8000fffe1ff */
[----:B------:R-:W-:Y:S02]  /*0d50*/  USHF.L.U32 UR13, UR12, 0xb, URZ ;  /* 0x0000000b0c0d7899 */ /* 0x000fe400080006ff */
[----:B------:R-:W-:Y:S01]  /*0d60*/  USHF.L.U32 UR12, UR12, 0x1, URZ ;  /* 0x000000010c0c7899 */ /* 0x000fe200080006ff */
[----:B------:R-:W-:Y:S01]  /*0d70*/  ELECT P0, URZ, PT ;  /* 0x0000000000ff782f */ /* 0x000fe20003800000 */
[----:B------:R-:W2:Y:S10]  /*0d80*/  FENCE.VIEW.ASYNC.S ;  /* 0x00000000000073c6 */ /* 0x000eb40000000000 */
[----:B--2---:R4:W2:Y:S01]  /*0d90*/  SYNCS.EXCH.64 URZ, [UR8+0x140], UR12 ;  /* 0x0001400c08ff75b2 */ /* 0x0048a20008000100 */
[----:B------:R4:W3:Y:S01]  /*0da0*/  SYNCS.EXCH.64 URZ, [UR8+0x150], UR12 ;  /* 0x0001500c08ff75b2 */ /* 0x0008e20008000100 */
[----:B------:R4:W1:Y:S01]  /*0db0*/  SYNCS.EXCH.64 URZ, [UR8+0x148], UR12 ;  /* 0x0001480c08ff75b2 */ /* 0x0008620008000100 */
[----:B------:R4:W1:Y:S02]  /*0dc0*/  SYNCS.EXCH.64 URZ, [UR8+0x158], UR12 ;  /* 0x0001580c08ff75b2 */ /* 0x0008640008000100 */
[----:B----4-:R-:W-:Y:S01]  /*0dd0*/  NOP ;  /* 0x0000000000007918 */ /* 0x010fe20000000000 */
.L_x_15:
[----:B------:R-:W-:Y:S01]  /*0de0*/  VOTEU.ALL UP1, P1 ;  /* 0x0000000000ff7886 */ /* 0x000fe20000820000 */
[----:B--2---:R-:W2:Y:S01]  /*0df0*/  LDCU UR8, c[0x0][0x36c] ;  /* 0x00006d80ff0877ac */ /* 0x004ea20008000800 */
[----:B------:R-:W-:Y:S01]  /*0e00*/  NOP ;  /* 0x0000000000007918 */ /* 0x000fe20000000000 */
[----:B------:R-:W-:Y:S01]  /*0e10*/  LOP3.LUT R10, R112, 0x1f, RZ, 0xc0, !PT ;  /* 0x0000001f700a7812 */ /* 0x000fe200078ec0ff */
[----:B---3--:R-:W-:Y:S01]  /*0e20*/  UMOV UR12, 0x20 ;  /* 0x00000020000c7882 */ /* 0x008fe20000000000 */
[----:B------:R-:W-:Y:S01]  /*0e30*/  @!UP1 UMOV UR6, 0x400 ;  /* 0x0000040000069882 */ /* 0x000fe20000000000 */
[----:B------:R-:W-:-:S04]  /*0e40*/  @!UP1 UIADD3 UR12, UPT, UPT, -UR12, 0x100000, URZ ;  /* 0x001000000c0c9890 */ /* 0x000fc8000fffe1ff */
[----:B------:R-:W-:Y:S02]  /*0e50*/  @!UP1 USHF.L.U32 UR13, UR12, 0xb, URZ ;  /* 0x0000000b0c0d9899 */ /* 0x000fe400080006ff */
[----:B------:R-:W-:Y:S02]  /*0e60*/  @!UP1 USHF.L.U32 UR12, UR12, 0x1, URZ ;  /* 0x000000010c0c9899 */ /* 0x000fe400080006ff */
[----:B------:R-:W-:Y:S01]  /*0e70*/  @!UP1 ULEA UR6, UR37, UR6, 0x18 ;  /* 0x0000000625069291 */ /* 0x000fe2000f8ec0ff */
[----:B------:R-:W-:Y:S01]  /*0e80*/  VOTEU.ALL UP1, P1 ;  /* 0x0000000000ff7886 */ /* 0x000fe20000820000 */
[----:B------:R-:W-:Y:S01]  /*0e90*/  UISETP.NE.AND UP4, UPT, UR10, URZ, UPT ;  /* 0x000000ff0a00728c */ /* 0x000fe2000bf85270 */
[----:B------:R-:W3:Y:S09]  /*0ea0*/  FENCE.VIEW.ASYNC.S ;  /* 0x00000000000073c6 */ /* 0x000ef20000000000 */
[----:B---3--:R3:W4:Y:S01]  /*0eb0*/  @!UP1 SYNCS.EXCH.64 URZ, [UR6+0x160], UR12 ;  /* 0x0001600c06ff95b2 */ /* 0x0087220008000100 */
[----:B--2---:R-:W-:-:S09]  /*0ec0*/  UISETP.EQ.U32.AND UP1, UPT, UR8, 0x1, UPT ;  /* 0x000000010800788c */ /* 0x004fd2000bf22070 */
[----:B------:R-:W-:Y:S05]  /*0ed0*/  BRA.U !UP1, `(.L_x_16) ;  /* 0x0000000109087547 */ /* 0x000fea000b800000 */
[----:B-1--4-:R-:W-:Y:S01]  /*0ee0*/  UCGABAR_ARV ;  /* 0x00000000000079c7 */ /* 0x012fe20008000000 */
[----:B------:R-:W-:Y:S05]  /*0ef0*/  BRA `(.L_x_17) ;  /* 0x0000000000047947 */ /* 0x000fea0003800000 */
.L_x_16:
[----:B-1--4-:R-:W-:Y:S01]  /*0f00*/  NOP ;  /* 0x0000000000007918 */ /* 0x012fe20000000000 */
.L_x_17:
[----:B------:R-:W1:Y:S01]  /*0f10*/  S2R R97, SR_CTAID.Y ;  /* 0x0000000000617919 */ /* 0x000e620000002600 */
[----:B------:R-:W-:-:S05]  /*0f20*/  CS2R.32 R96, SR_CgaSize ;  /* 0x0000000000607805 */ /* 0x000fca0000008a00 */
[----:B------:R-:W-:-:S05]  /*0f30*/  IMAD R96, R96, -0xa0, RZ ;  /* 0xffffff6060607824 */ /* 0x000fca00078e02ff */
[----:B---3--:R-:W-:-:S14]  /*0f40*/  R2UR UR6, R96 ;  /* 0x00000000600672ca */ /* 0x008fdc00000e0000 */
[----:B------:R-:W2:Y:S01]  /*0f50*/  LDCU UR6, c[0x0][UR6+0x2b4] ;  /* 0x00005680060677ac */ /* 0x000ea20008000800 */
[----:B------:R-:W-:-:S05]  /*0f60*/  CS2R.32 R0, SR_CgaSize ;  /* 0x0000000000007805 */ /* 0x000fca0000008a00 */
[----:B------:R-:W-:-:S06]  /*0f70*/  IMAD R0, R0, -0xa0, RZ ;  /* 0xffffff6000007824 */ /* 0x000fcc00078e02ff */
[----:B------:R-:W3:Y:S01]  /*0f80*/  LDC R0, c[0x0][R0+0x2a4] ;  /* 0x0000a90000007b82 */ /* 0x000ee20000000800 */
[----:B------:R-:W-:Y:S01]  /*0f90*/  PRMT R8, RZ, 0x7610, R8 ;  /* 0x00007610ff087816 */ /* 0x000fe20000000008 */
[----:B------:R-:W4:Y:S01]  /*0fa0*/  S2R R9, SR_CTAID.X ;  /* 0x0000000000097919 */ /* 0x000f220000002500 */
[----:B------:R-:W-:-:S05]  /*0fb0*/  CS2R.32 R96, SR_CgaSize ;  /* 0x0000000000607805 */ /* 0x000fca0000008a00 */
[----:B------:R-:W-:-:S05]  /*0fc0*/  IMAD R96, R96, -0xa0, RZ ;  /* 0xffffff6060607824 */ /* 0x000fca00078e02ff */
[----:B------:R-:W-:-:S14]  /*0fd0*/  R2UR UR8, R96 ;  /* 0x00000000600872ca */ /* 0x000fdc00000e0000 */
[----:B------:R-:W3:Y:S01]  /*0fe0*/  LDCU UR8, c[0x0][UR8+0x2b0] ;  /* 0x00005600080877ac */ /* 0x000ee20008000800 */
[----:B------:R-:W-:Y:S01]  /*0ff0*/  UISETP.NE.AND UP2, UPT, UR10, 0x2, UPT ;  /* 0x000000020a00788c */ /* 0x000fe2000bf45270 */
[----:B------:R-:W2:Y:S01]  /*1000*/  LDC R11, c[0x0][0xb24] ;  /* 0x0002c900ff0b7b82 */ /* 0x000ea20000000800 */
[----:B------:R-:W-:-:S05]  /*1010*/  CS2R.32 R2, SR_CgaSize ;  /* 0x0000000000027805 */ /* 0x000fca0000008a00 */
[----:B------:R-:W-:-:S06]  /*1020*/  IMAD R2, R2, -0xa0, RZ ;  /* 0xffffff6002027824 */ /* 0x000fcc00078e02ff */
[----:B------:R-:W3:Y:S08]  /*1030*/  LDC R2, c[0x0][R2+0x2a0] ;  /* 0x0000a80002027b82 */ /* 0x000ef00000000800 */
[----:B------:R-:W3:Y:S01]  /*1040*/  LDC R40, c[0x0][0xb24] ;  /* 0x0002c900ff287b82 */ /* 0x000ee20000000800 */
[----:B-1----:R-:W-:-:S07]  /*1050*/  I2FP.F32.U32 R94, R97 ;  /* 0x00000061005e7245 */ /* 0x002fce0000201000 */
[----:B------:R-:W1:Y:S01]  /*1060*/  S2UR UR36, SR_CTAID.Z ;  /* 0x00000000002479c3 */ /* 0x000e620000002700 */
[----:B--2---:R-:W-:Y:S01]  /*1070*/  ISETP.GE.AND P0, PT, R11, 0x1, PT ;  /* 0x000000010b00780c */ /* 0x004fe20003f06270 */
[----:B----4-:R-:W-:Y:S01]  /*1080*/  IMAD.MOV.U32 R96, RZ, RZ, R9 ;  /* 0x000000ffff607224 */ /* 0x010fe200078e0009 */
[----:B------:R-:W-:Y:S01]  /*1090*/  I2FP.F32.U32 R95, R9 ;  /* 0x00000009005f7245 */ /* 0x000fe20000201000 */
[----:B------:R-:W-:Y:S01]  /*10a0*/  FMUL R94, R94, UR6 ;  /* 0x000000065e5e7c20 */ /* 0x000fe20008400000 */
[----:B------:R-:W2:Y:S03]  /*10b0*/  LDCU UR6, c[0x0][0xb30] ;  /* 0x00016600ff0677ac */ /* 0x000ea60008000800 */
[----:B---3--:R-:W-:Y:S02]  /*10c0*/  FMUL R95, R95, UR8 ;  /* 0x000000085f5f7c20 */ /* 0x008fe40008400000 */
[----:B------:R-:W3:Y:S08]  /*10d0*/  F2I.U32.TRUNC.NTZ R94, R94 ;  /* 0x0000005e005e7305 */ /* 0x000ef0000020f000 */
[----:B------:R-:W4:Y:S01]  /*10e0*/  F2I.U32.TRUNC.NTZ R95, R95 ;  /* 0x0000005f005f7305 */ /* 0x000f22000020f000 */
[----:B--2---:R-:W-:Y:S01]  /*10f0*/  UISETP.NE.AND UP3, UPT, UR6, 0x1, UPT ;  /* 0x000000010600788c */ /* 0x004fe2000bf65270 */
[----:B---3--:R-:W-:-:S05]  /*1100*/  IADD3 R94, PT, PT, -R94, RZ, RZ ;  /* 0x000000ff5e5e7210 */ /* 0x008fca0007ffe1ff */
[----:B------:R-:W-:Y:S01]  /*1110*/  IMAD R94, R0, R94, R97 ;  /* 0x0000005e005e7224 */ /* 0x000fe200078e0261 */
[----:B------:R-:W-:Y:S01]  /*1120*/  PRMT R0, RZ, 0x7610, R0 ;  /* 0x00007610ff007816 */ /* 0x000fe20000000000 */
[----:B----4-:R-:W-:-:S04]  /*1130*/  IMAD.MOV R95, RZ, RZ, -R95 ;  /* 0x000000ffff5f7224 */ /* 0x010fc800078e0a5f */
[----:B------:R-:W-:Y:S01]  /*1140*/  IMAD R95, R2, R95, R9 ;  /* 0x0000005f025f7224 */ /* 0x000fe200078e0209 */
[----:B-1----:R-:W-:Y:S06]  /*1150*/  BRA.U UP4, `(.L_x_18) ;  /* 0x0000000104247547 */ /* 0x002fec000b800000 */
[----:B------:R-:W-:Y:S01]  /*1160*/  ISETP.NE.AND P1, PT, R94, RZ, PT ;  /* 0x000000ff5e00720c */ /* 0x000fe20003f25270 */
[----:B------:R-:W-:Y:S01]  /*1170*/  IMAD.MOV.U32 R0, RZ, RZ, 0x3 ;  /* 0x00000003ff007424 */ /* 0x000fe200078e00ff */
[C---:B------:R-:W-:Y:S02]  /*1180*/  LOP3.LUT R2, R95.reuse, 0xfffffffe, RZ, 0xc0, !PT ;  /* 0xfffffffe5f027812 */ /* 0x040fe400078ec0ff */
[----:B------:R-:W-:Y:S02]  /*1190*/  ISETP.LT.U32.OR P1, PT, R95, 0x2, !P1 ;  /* 0x000000025f00780c */ /* 0x000fe40004f21470 */
[----:B------:R-:W-:Y:S02]  /*11a0*/  SHF.L.U32 R0, R0, R2, RZ ;  /* 0x0000000200007219 */ /* 0x000fe400000006ff */
[----:B------:R-:W-:Y:S02]  /*11b0*/  SEL R4, RZ, 0x1, !P1 ;  /* 0x00000001ff047807 */ /* 0x000fe40004800000 */
[----:B------:R-:W-:-:S05]  /*11c0*/  SEL R3, RZ, 0x2, !P1 ;  /* 0x00000002ff037807 */ /* 0x000fca0004800000 */
[----:B------:R-:W-:-:S05]  /*11d0*/  IMAD.IADD R3, R4, 0x1, R3 ;  /* 0x0000000104037824 */ /* 0x000fca00078e0203 */
[----:B------:R-:W-:Y:S02]  /*11e0*/  PRMT R8, R3, 0x7610, R8 ;  /* 0x0000761003087816 */ /* 0x000fe40000000008 */
.L_x_18:
[----:B------:R-:W-:Y:S05]  /*11f0*/  @!P0 BRA `(.L_x_19) ;  /* 0x0000000000b88947 */ /* 0x000fea0003800000 */
[----:B------:R-:W1:Y:S01]  /*1200*/  LDC.64 R4, c[0x0][0xb18] ;  /* 0x0002c600ff047b82 */ /* 0x000e620000000a00 */
[----:B------:R-:W-:-:S07]  /*1210*/  ISETP.NE.AND P0, PT, R11, 0x1, PT ;  /* 0x000000010b00780c */ /* 0x000fce0003f05270 */
[----:B------:R-:W2:Y:S08]  /*1220*/  LDC R96, c[0x0][0xb0c] ;  /* 0x0002c300ff607b82 */ /* 0x000eb00000000800 */
[----:B------:R-:W3:Y:S08]  /*1230*/  LDC R14, c[0x0][0x370] ;  /* 0x0000dc00ff0e7b82 */ /* 0x000ef00000000800 */
[----:B------:R-:W4:Y:S01]  /*1240*/  LDC R13, c[0x0][0x374] ;  /* 0x0000dd00ff0d7b82 */ /* 0x000f220000000800 */
[----:B-1----:R-:W-:-:S07]  /*1250*/  ISETP.NE.AND P1, PT, R4, 0x1, PT ;  /* 0x000000010400780c */ /* 0x002fce0003f25270 */
[----:B------:R-:W3:Y:S01]  /*1260*/  LDC.64 R6, c[0x0][0xb10] ;  /* 0x0002c400ff067b82 */ /* 0x000ee20000000a00 */
[----:B--2---:R-:W-:-:S07]  /*1270*/  ISETP.NE.AND P2, PT, R96, 0x1, PT ;  /* 0x000000016000780c */ /* 0x004fce0003f45270 */
[----:B------:R-:W1:Y:S08]  /*1280*/  LDC R12, c[0x0][0xb20] ;  /* 0x0002c800ff0c7b82 */ /* 0x000e700000000800 */
[----:B------:R-:W2:Y:S01]  /*1290*/  LDC.64 R2, c[0x0][0xb28] ;  /* 0x0002ca00ff027b82 */ /* 0x000ea20000000a00 */
[----:B----4-:R-:W-:-:S04]  /*12a0*/  IMAD.HI.U32 R15, R13, R5, RZ ;  /* 0x000000050d0f7227 */ /* 0x010fc800078e00ff */
[----:B------:R-:W-:-:S04]  /*12b0*/  IMAD.HI.U32 R5, R97, R5, RZ ;  /* 0x0000000561057227 */ /* 0x000fc800078e00ff */
[----:B---3--:R-:W-:-:S05]  /*12c0*/  IMAD.HI.U32 R16, R14, R6, RZ ;  /* 0x000000060e107227 */ /* 0x008fca00078e00ff */
[-C--:B------:R-:W-:Y:S01]  /*12d0*/  @P2 SHF.R.U32.HI R14, RZ, R7.reuse, R16 ;  /* 0x00000007ff0e2219 */ /* 0x080fe20000011610 */
[----:B------:R-:W-:Y:S01]  /*12e0*/  IMAD.HI.U32 R16, R9, R6, RZ ;  /* 0x0000000609107227 */ /* 0x000fe200078e00ff */
[-C--:B-1----:R-:W-:Y:S02]  /*12f0*/  @P1 SHF.R.U32.HI R13, RZ, R12.reuse, R15 ;  /* 0x0000000cff0d1219 */ /* 0x082fe4000001160f */
[----:B------:R-:W-:Y:S02]  /*1300*/  SHF.R.U32.HI R5, RZ, R12, R5 ;  /* 0x0000000cff057219 */ /* 0x000fe40000011605 */
[----:B------:R-:W-:Y:S02]  /*1310*/  SHF.R.U32.HI R16, RZ, R7, R16 ;  /* 0x00000007ff107219 */ /* 0x000fe40000011610 */
[----:B------:R-:W-:Y:S01]  /*1320*/  SEL R5, R97, R5, !P1 ;  /* 0x0000000561057207 */ /* 0x000fe20004800000 */
[----:B--2---:R-:W-:Y:S01]  /*1330*/  IMAD.HI.U32 R15, R13, R2, RZ ;  /* 0x000000020d0f7227 */ /* 0x004fe200078e00ff */
[----:B------:R-:W-:-:S03]  /*1340*/  SEL R16, R9, R16, !P2 ;  /* 0x0000001009107207 */ /* 0x000fc60005000000 */
[----:B------:R-:W-:Y:S01]  /*1350*/  IMAD.HI.U32 R6, R14, R2, RZ ;  /* 0x000000020e067227 */ /* 0x000fe200078e00ff */
[----:B------:R-:W-:-:S04]  /*1360*/  @P0 SHF.R.U32.HI R13, RZ, R3, R15 ;  /* 0x00000003ff0d0219 */ /* 0x000fc8000001160f */
[----:B------:R-:W-:Y:S01]  /*1370*/  @P0 SHF.R.U32.HI R14, RZ, R3, R6 ;  /* 0x00000003ff0e0219 */ /* 0x000fe20000011606 */
[----:B------:R-:W-:-:S04]  /*1380*/  IMAD R13, R13, R11, RZ ;  /* 0x0000000b0d0d7224 */ /* 0x000fc800078e02ff */
[----:B------:R-:W-:Y:S01]  /*1390*/  IMAD R6, R14, R11, RZ ;  /* 0x0000000b0e067224 */ /* 0x000fe200078e02ff */
[----:B------:R-:W-:-:S04]  /*13a0*/  ISETP.GE.AND P1, PT, R5, R13, PT ;  /* 0x0000000d0500720c */ /* 0x000fc80003f26270 */
[----:B------:R-:W-:Y:S01]  /*13b0*/  ISETP.GE.OR P1, PT, R16, R6, P1 ;  /* 0x000000061000720c */ /* 0x000fe20000f26670 */
[----:B------:R-:W-:-:S05]  /*13c0*/  IMAD.HI.U32 R6, R5, R2, RZ ;  /* 0x0000000205067227 */ /* 0x000fca00078e00ff */
[----:B------:R-:W-:-:S04]  /*13d0*/  SHF.R.U32.HI R6, RZ, R3, R6 ;  /* 0x00000003ff067219 */ /* 0x000fc80000011606 */
[----:B------:R-:W-:-:S03]  /*13e0*/  SEL R6, R5, R6, !P0 ;  /* 0x0000000605067207 */ /* 0x000fc60004000000 */
[----:B------:R-:W-:Y:S01]  /*13f0*/  @!P1 IMAD.HI.U32 R7, R16, R2, RZ ;  /* 0x0000000210079227 */ /* 0x000fe200078e00ff */
[----:B------:R-:W-:-:S04]  /*1400*/  IADD3 R2, PT, PT, -R6, RZ, RZ ;  /* 0x000000ff06027210 */ /* 0x000fc80007ffe1ff */
[----:B------:R-:W-:Y:S01]  /*1410*/  @!P1 SHF.R.U32.HI R3, RZ, R3, R7 ;  /* 0x00000003ff039219 */ /* 0x000fe20000011607 */
[----:B------:R-:W-:Y:S01]  /*1420*/  IMAD R2, R11, R2, R5 ;  /* 0x000000020b027224 */ /* 0x000fe200078e0205 */
[----:B------:R-:W-:Y:S02]  /*1430*/  IADD3 R7, PT, PT, -R5, RZ, RZ ;  /* 0x000000ff05077210 */ /* 0x000fe40007ffe1ff */
[----:B------:R-:W-:-:S03]  /*1440*/  @!P1 SEL R3, R16, R3, !P0 ;  /* 0x0000000310039207 */ /* 0x000fc60004000000 */
[----:B------:R-:W-:Y:S02]  /*1450*/  IMAD R7, R4, R7, R97 ;  /* 0x0000000704077224 */ /* 0x000fe400078e0261 */
[--C-:B------:R-:W-:Y:S02]  /*1460*/  @!P1 IMAD.IADD R6, R6, 0x1, -R3.reuse ;  /* 0x0000000106069824 */ /* 0x100fe400078e0a03 */
[----:B------:R-:W-:Y:S01]  /*1470*/  @!P1 IMAD R3, R2, R14, R3 ;  /* 0x0000000e02039224 */ /* 0x000fe200078e0203 */
[----:B------:R-:W-:Y:S01]  /*1480*/  IADD3 R2, PT, PT, -R16, RZ, RZ ;  /* 0x000000ff10027210 */ /* 0x000fe20007ffe1ff */
[----:B------:R-:W-:Y:S02]  /*1490*/  @!P1 IMAD R5, R6, R11, R16 ;  /* 0x0000000b06059224 */ /* 0x000fe400078e0210 */
[----:B------:R-:W-:Y:S02]  /*14a0*/  @!P1 IMAD.MOV.U32 R16, RZ, RZ, R3 ;  /* 0x000000ffff109224 */ /* 0x000fe400078e0003 */
[----:B------:R-:W-:-:S02]  /*14b0*/  IMAD R2, R96, R2, R9 ;  /* 0x0000000260027224 */ /* 0x000fc400078e0209 */
[----:B------:R-:W-:Y:S02]  /*14c0*/  IMAD R97, R5, R4, R7 ;  /* 0x0000000405617224 */ /* 0x000fe400078e0207 */
[----:B------:R-:W-:Y:S02]  /*14d0*/  IMAD R96, R16, R96, R2 ;  /* 0x0000006010607224 */ /* 0x000fe400078e0202 */
.L_x_19:
[----:B------:R-:W-:Y:S05]  /*14e0*/  BRA.U UP3, `(.L_x_20) ;  /* 0x0000000103407547 */ /* 0x000fea000b800000 */
[----:B------:R-:W1:Y:S08]  /*14f0*/  LDC.64 R4, c[0x0][0xb10] ;  /* 0x0002c400ff047b82 */ /* 0x000e700000000a00 */
[----:B------:R-:W2:Y:S08]  /*1500*/  LDC.64 R2, c[0x0][0xb18] ;  /* 0x0002c600ff027b82 */ /* 0x000eb00000000a00 */
[----:B------:R-:W3:Y:S08]  /*1510*/  LDC R6, c[0x0][0xb20] ;  /* 0x0002c800ff067b82 */ /* 0x000ef00000000800 */
[----:B------:R-:W4:Y:S01]  /*1520*/  LDC R7, c[0x0][0xb0c] ;  /* 0x0002c300ff077b82 */ /* 0x000f220000000800 */
[----:B-1----:R-:W-:-:S05]  /*1530*/  IMAD.HI.U32 R4, R96, R4, RZ ;  /* 0x0000000460047227 */ /* 0x002fca00078e00ff */
[----:B------:R-:W-:Y:S01]  /*1540*/  SHF.R.U32.HI R4, RZ, R5, R4 ;  /* 0x00000005ff047219 */ /* 0x000fe20000011604 */
[----:B--2---:R-:W-:Y:S01]  /*1550*/  IMAD.HI.U32 R3, R97, R3, RZ ;  /* 0x0000000361037227 */ /* 0x004fe200078e00ff */
[----:B------:R-:W-:-:S04]  /*1560*/  ISETP.NE.AND P0, PT, R2, 0x1, PT ;  /* 0x000000010200780c */ /* 0x000fc80003f05270 */
[----:B---3--:R-:W-:-:S04]  /*1570*/  SHF.R.U32.HI R3, RZ, R6, R3 ;  /* 0x00000006ff037219 */ /* 0x008fc80000011603 */
[----:B------:R-:W-:Y:S02]  /*1580*/  SEL R3, R97, R3, !P0 ;  /* 0x0000000361037207 */ /* 0x000fe40004000000 */
[----:B----4-:R-:W-:-:S04]  /*1590*/  ISETP.NE.AND P1, PT, R7, 0x1, PT ;  /* 0x000000010700780c */ /* 0x010fc80003f25270 */
[----:B------:R-:W-:-:S05]  /*15a0*/  SEL R5, R96, R4, !P1 ;  /* 0x0000000460057207 */ /* 0x000fca0004800000 */
[----:B------:R-:W-:Y:S02]  /*15b0*/  IMAD.IADD R4, R3, 0x1, -R5 ;  /* 0x0000000103047824 */ /* 0x000fe400078e0a05 */
[----:B------:R-:W-:Y:S02]  /*15c0*/  IMAD.IADD R3, R5, 0x1, -R3 ;  /* 0x0000000105037824 */ /* 0x000fe400078e0a03 */
[----:B------:R-:W-:Y:S02]  /*15d0*/  IMAD R96, R4, R7, R96 ;  /* 0x0000000704607224 */ /* 0x000fe400078e0260 */
[----:B------:R-:W-:Y:S02]  /*15e0*/  IMAD R97, R3, R2, R97 ;  /* 0x0000000203617224 */ /* 0x000fe400078e0261 */
.L_x_20:
[----:B------:R-:W-:Y:S05]  /*15f0*/  BRA.U !UP1, `(.L_x_21) ;  /* 0x00000001090c7547 */ /* 0x000fea000b800000 */
[----:B------:R-:W-:Y:S01]  /*1600*/  UCGABAR_WAIT ;  /* 0x0000000000007dc7 */ /* 0x000fe20008000000 */
[----:B------:R-:W-:Y:S01]  /*1610*/  CCTL.IVALL ;  /* 0x00000000ff00798f */ /* 0x000fe20002000000 */
[----:B------:R-:W-:Y:S05]  /*1620*/  BRA `(.L_x_22) ;  /* 0x0000000000047947 */ /* 0x000fea0003800000 */
.L_x_21:
[----:B------:R-:W-:Y:S06]  /*1630*/  BAR.SYNC.DEFER_BLOCKING 0x0 ;  /* 0x0000000000007b1d */ /* 0x000fec0000010000 */
.L_x_22:
[----:B------:R-:W-:Y:S05]  /*1640*/  BRA.U UP2, `(.L_x_23) ;  /* 0x0000001502b07547 */ /* 0x000fea000b800000 */
[----:B------:R-:W1:Y:S01]  /*1650*/  LDCU UR15, c[0x0][0x38c] ;  /* 0x00007180ff0f77ac */ /* 0x000e620008000800 */
[----:B------:R-:W2:Y:S01]  /*1660*/  LDC R8, c[0x0][0x370] ;  /* 0x0000dc00ff087b82 */ /* 0x000ea20000000800 */
[C---:B------:R-:W-:Y:S01]  /*1670*/  IMAD.SHL.U32 R17, R9.reuse, 0x10, RZ ;  /* 0x0000001009117824 */ /* 0x040fe200078e00ff */
[----:B------:R-:W-:Y:S01]  /*1680*/  PLOP3.LUT P1, PT, PT, PT, UP5, 0x80, 0x8 ;  /* 0x000000000008781c */ /* 0x000fe20003f2f058 */
[----:B------:R-:W-:Y:S01]  /*1690*/  UISETP.NE.AND UP1, UPT, UR10, URZ, UPT ;  /* 0x000000ff0a00728c */ /* 0x000fe2000bf25270 */
[----:B------:R-:W-:Y:S01]  /*16a0*/  ISETP.NE.AND P4, PT, R10, RZ, P5 ;  /* 0x000000ff0a00720c */ /* 0x000fe20002f85270 */
[----:B------:R-:W-:Y:S01]  /*16b0*/  IMAD.SHL.U32 R16, R9, 0x80, RZ ;  /* 0x0000008009107824 */ /* 0x000fe200078e00ff */
[----:B------:R-:W-:Y:S01]  /*16c0*/  PLOP3.LUT P1, PT, P1, PT, PT, 0x8, 0x80 ;  /* 0x000000000080781c */ /* 0x000fe20000f2e170 */
[----:B------:R-:W-:Y:S01]  /*16d0*/  IMAD.MOV.U32 R15, RZ, RZ, 0x1 ;  /* 0x00000001ff0f7424 */ /* 0x000fe200078e00ff */
[----:B------:R-:W3:Y:S01]  /*16e0*/  LDC R0, c[0x0][0x374] ;  /* 0x0000dd00ff007b82 */ /* 0x000ee20000000800 */
[----:B------:R-:W-:Y:S01]  /*16f0*/  IMAD.MOV.U32 R14, RZ, RZ, RZ ;  /* 0x000000ffff0e7224 */ /* 0x000fe200078e00ff */
[----:B------:R-:W-:Y:S01]  /*1700*/  CS2R R12, SRZ ;  /* 0x00000000000c7805 */ /* 0x000fe2000001ff00 */
[----:B------:R-:W-:Y:S01]  /*1710*/  IMAD.MOV.U32 R11, RZ, RZ, 0x1 ;  /* 0x00000001ff0b7424 */ /* 0x000fe200078e00ff */
[----:B------:R-:W-:Y:S01]  /*1720*/  LOP3.LUT R17, R17, 0x10, RZ, 0xc0, !PT ;  /* 0x0000001011117812 */ /* 0x000fe200078ec0ff */
[----:B------:R-:W4:Y:S01]  /*1730*/  LDCU.64 UR24, c[0x0][0x348] ;  /* 0x00006900ff1877ac */ /* 0x000f220008000a00 */
[----:B-1----:R-:W-:-:S02]  /*1740*/  UIADD3 UR4, UPT, UPT, UR15, 0x3f, URZ ;  /* 0x0000003f0f047890 */ /* 0x002fc4000fffe0ff */
[----:B------:R-:W-:Y:S02]  /*1750*/  USEL UR7, UR7, 0x2, UP1 ;  /* 0x0000000207077887 */ /* 0x000fe40008800000 */
[----:B------:R-:W-:Y:S01]  /*1760*/  USHF.R.S32.HI UR22, URZ, 0x1f, UR4 ;  /* 0x0000001fff167899 */ /* 0x000fe20008011404 */
[----:B------:R-:W-:-:S03]  /*1770*/  UMOV UR13, URZ ;  /* 0x000000ff000d7c82 */ /* 0x000fc60008000000 */
[----:B------:R-:W-:Y:S02]  /*1780*/  ULEA.HI UR22, UR22, UR4, URZ, 0x6 ;  /* 0x0000000416167291 */ /* 0x000fe4000f8f30ff */
[----:B------:R-:W-:Y:S02]  /*1790*/  UIADD3 UR4, UPT, UPT, UR15, -0x1, URZ ;  /* 0xffffffff0f047890 */ /* 0x000fe4000fffe0ff */
[----:B------:R-:W-:Y:S02]  /*17a0*/  USHF.R.S32.HI UR22, URZ, 0x6, UR22 ;  /* 0x00000006ff167899 */ /* 0x000fe40008011416 */
[----:B------:R-:W-:Y:S02]  /*17b0*/  UISETP.GE.U32.AND UP2, UPT, UR4, -0x7f, UPT ;  /* 0xffffff810400788c */ /* 0x000fe4000bf46070 */
[----:B------:R-:W-:Y:S02]  /*17c0*/  UISETP.LT.U32.AND UP0, UPT, UR22, 0xb, UPT ;  /* 0x0000000b1600788c */ /* 0x000fe4000bf01070 */
[----:B------:R-:W-:-:S02]  /*17d0*/  UIADD3 UR15, UPT, UPT, UR15, 0x7e, URZ ;  /* 0x0000007e0f0f7890 */ /* 0x000fc4000fffe0ff */
[----:B------:R-:W-:-:S04]  /*17e0*/  USEL UR21, UR22, 0xb, UP0 ;  /* 0x0000000b16157887 */ /* 0x000fc80008000000 */
[----:B------:R-:W-:Y:S02]  /*17f0*/  UIADD3 UR6, UPT, UPT, UR21, -0x1, URZ ;  /* 0xffffffff15067890 */ /* 0x000fe4000fffe0ff */
[----:B------:R-:W-:Y:S02]  /*1800*/  @UP2 UIADD3 UR6, UPT, UPT, UR21, URZ, URZ ;  /* 0x000000ff15062290 */ /* 0x000fe4000fffe0ff */
[----:B------:R-:W-:Y:S02]  /*1810*/  UIADD3 UR14, UPT, UPT, UR22, -UR21, URZ ;  /* 0x80000015160e7290 */ /* 0x000fe4000fffe0ff */
[----:B------:R-:W-:Y:S02]  /*1820*/  UIADD3 UR5, UPT, UPT, UR6, 0x1, URZ ;  /* 0x0000000106057890 */ /* 0x000fe4000fffe0ff */
[----:B--2-4-:R-:W-:-:S12]  /*1830*/  UIADD3 UR6, UPT, UPT, -UR6, URZ, URZ ;  /* 0x000000ff06067290 */ /* 0x014fd8000fffe1ff */
.L_x_43:
[----:B------:R-:W-:Y:S01]  /*1840*/  UISETP.NE.AND UP0, UPT, UR37, URZ, UPT ;  /* 0x000000ff2500728c */ /* 0x000fe2000bf05270 */
[----:B------:R-:W1:Y:S08]  /*1850*/  S2UR UR37, SR_CgaCtaId ;  /* 0x00000000002579c3 */ /* 0x000e700000008800 */
[----:B------:R-:W-:Y:S05]  /*1860*/  BRA.U UP0, `(.L_x_24) ;  /* 0x0000000100347547 */ /* 0x000fea000b800000 */
[----:B------:R-:W2:Y:S01]  /*1870*/  S2R R2, SR_CgaCtaId ;  /* 0x0000000000027919 */ /* 0x000ea20000008800 */
[----:B------:R-:W-:-:S04]  /*1880*/  MOV R3, 0x400 ;  /* 0x0000040000037802 */ /* 0x000fc80000000f00 */
[----:B--2---:R-:W-:Y:S02]  /*1890*/  LEA R2, R2, R3, 0x18 ;  /* 0x0000000302027211 */ /* 0x004fe400078ec0ff */
[----:B------:R-:W-:-:S03]  /*18a0*/  SHF.L.U32 R3, R11, 0x1f, RZ ;  /* 0x0000001f0b037819 */ /* 0x000fc600000006ff */
[----:B------:R-:W-:-:S04]  /*18b0*/  IMAD R2, R12, 0x8, R2 ;  /* 0x000000080c027824 */ /* 0x000fc800078e0202 */
[----:B------:R-:W2:Y:S02]  /*18c0*/  SYNCS.PHASECHK.TRANS64.TRYWAIT P0, [R2+URZ+0x150], R3 ;  /* 0x00015003020075a7 */ /* 0x000ea400080011ff */
[----:B--2---:R-:W-:Y:S05]  /*18d0*/  @!P0 BRA `(.L_x_25) ;  /* 0x0000005400dc8947 */ /* 0x004fea0003800000 */
.L_x_128:
[----:B------:R-:W-:Y:S01]  /*18e0*/  VIADD R12, R12, 0x1 ;  /* 0x000000010c0c7836 */ /* 0x000fe20000000000 */
[----:B------:R2:W-:Y:S04]  /*18f0*/  SYNCS.ARRIVE.TRANS64.A1T0 RZ, [R2+URZ+0x140], RZ ;  /* 0x000140ff02ff79a7 */ /* 0x0005e800081000ff */
[----:B------:R-:W-:-:S04]  /*1900*/  ISETP.NE.AND P0, PT, R12, 0x2, PT ;  /* 0x000000020c00780c */ /* 0x000fc80003f05270 */
[----:B------:R-:W-:Y:S02]  /*1910*/  SEL R12, R12, RZ, P0 ;  /* 0x000000ff0c0c7207 */ /* 0x000fe40000000000 */
[----:B--2---:R-:W-:-:S04]  /*1920*/  SEL R2, RZ, 0x1, P0 ;  /* 0x00000001ff027807 */ /* 0x004fc80000000000 */
[----:B------:R-:W-:-:S07]  /*1930*/  LOP3.LUT R11, R11, R2, RZ, 0x3c, !PT ;  /* 0x000000020b0b7212 */ /* 0x000fce00078e3cff */
.L_x_24:
[----:B------:R-:W-:Y:S01]  /*1940*/  UMOV UR4, 0x400 ;  /* 0x0000040000047882 */ /* 0x000fe20000000000 */
[----:B------:R-:W-:Y:S01]  /*1950*/  SHF.L.U32 R2, R15, 0x1f, RZ ;  /* 0x0000001f0f027819 */ /* 0x000fe200000006ff */
[----:B-1----:R-:W-:Y:S01]  /*1960*/  ULEA UR4, UR37, UR4, 0x18 ;  /* 0x0000000425047291 */ /* 0x002fe2000f8ec0ff */
[----:B------:R-:W-:Y:S01]  /*1970*/  R2UR UR35, R16 ;  /* 0x00000000102372ca */ /* 0x000fe200000e0000 */
[----:B------:R-:W-:Y:S01]  /*1980*/  UISETP.GE.U32.AND UP0, UPT, UR15, 0x7f, UPT ;  /* 0x0000007f0f00788c */ /* 0x000fe2000bf06070 */
[----:B------:R-:W-:Y:S01]  /*1990*/  R2UR UR11, R17 ;  /* 0x00000000110b72ca */ /* 0x000fe200000e0000 */
[----:B------:R-:W-:Y:S01]  /*19a0*/  ULEA UR8, UR13, UR4, 0x3 ;  /* 0x000000040d087291 */ /* 0x000fe2000f8e18ff */
[----:B------:R-:W-:-:S08]  /*19b0*/  UMOV UR23, URZ ;  /* 0x000000ff00177c82 */ /* 0x000fd00008000000 */
[----:B------:R1:W2:Y:S01]  /*19c0*/  SYNCS.PHASECHK.TRANS64.TRYWAIT P0, [UR8+0x58], R2 ;  /* 0x00005802ff0075a7 */ /* 0x0002a20008001108 */
[----:B------:R-:W-:-:S13]  /*19d0*/  R2UR UR8, R97 ;  /* 0x00000000610872ca */ /* 0x000fda00000e0000 */
[----:B------:R-:W-:Y:S01]  /*19e0*/  ULEA UR11, UR8, UR11, 0x5 ;  /* 0x0000000b080b7291 */ /* 0x000fe2000f8e28ff */
[----:B-1----:R-:W-:-:S05]  /*19f0*/  LEA.HI R2, R96, R96, RZ, 0x1 ;  /* 0x0000006060027211 */ /* 0x002fca00078f08ff */
[----:B------:R-:W-:-:S05]  /*1a00*/  IMAD.SHL.U32 R2, R2, 0x80, RZ ;  /* 0x0000008002027824 */ /* 0x000fca00078e00ff */
[----:B------:R-:W-:-:S04]  /*1a10*/  LOP3.LUT R2, R2, 0xffffff00, RZ, 0xc0, !PT ;  /* 0xffffff0002027812 */ /* 0x000fc800078ec0ff */
[----:B------:R-:W-:-:S13]  /*1a20*/  R2UR UR9, R2 ;  /* 0x00000000020972ca */ /* 0x000fda00000e0000 */
[----:B------:R-:W-:Y:S01]  /*1a30*/  ULOP3.LUT UR35, UR9, 0x80, UR35, 0xf8, !UPT ;  /* 0x0000008009237892 */ /* 0x000fe2000f8ef823 */
[----:B------:R-:W-:Y:S11]  /*1a40*/  BRA.U !UP0, `(.L_x_26) ;  /* 0x0000000108c07547 */ /* 0x000ff6000b800000 */
[----:B------:R-:W-:Y:S01]  /*1a50*/  UMOV UR16, UR6 ;  /* 0x0000000600107c82 */ /* 0x000fe20008000000 */
[----:B------:R-:W-:Y:S01]  /*1a60*/  UMOV UR17, UR13 ;  /* 0x0000000d00117c82 */ /* 0x000fe20008000000 */
[----:B------:R-:W-:-:S05]  /*1a70*/  UMOV UR34, URZ ;  /* 0x000000ff00227c82 */ /* 0x000fca0008000000 */
.L_x_32:
[----:B------:R-:W-:Y:S01]  /*1a80*/  ULEA UR33, UR17, UR4, 0x3 ;  /* 0x0000000411217291 */ /* 0x000fe2000f8e18ff */
[----:B------:R-:W-:Y:S01]  /*1a90*/  @P5 MOV R3, 0x9000 ;  /* 0x0000900000035802 */ /* 0x000fe20000000f00 */
[----:B-12-4-:R-:W-:Y:S10]  /*1aa0*/  @P0 BRA `(.L_x_27) ;  /* 0x00000000000c0947 */ /* 0x016ff40003800000 */
[----:B------:R-:W-:-:S04]  /*1ab0*/  SHF.L.U32 R4, R15, 0x1f, RZ ;  /* 0x0000001f0f047819 */ /* 0x000fc800000006ff */
[----:B------:R-:W1:Y:S02]  /*1ac0*/  SYNCS.PHASECHK.TRANS64.TRYWAIT P0, [UR33+0x58], R4 ;  /* 0x00005804ff0075a7 */ /* 0x000e640008001121 */
[----:B-1----:R-:W-:Y:S05]  /*1ad0*/  @!P0 BRA `(.L_x_28) ;  /* 0x0000005400708947 */ /* 0x002fea0003800000 */
.L_x_27:
[----:B------:R2:W-:Y:S01]  /*1ae0*/  @P5 SYNCS.ARRIVE.TRANS64 RZ, [UR33], R3 ;  /* 0x00000003ffff59a7 */ /* 0x0005e20008000021 */
[----:B------:R-:W-:Y:S02]  /*1af0*/  ULOP3.LUT UR8, UR7, 0x2, URZ, 0xfc, !UPT ;  /* 0x0000000207087892 */ /* 0x000fe4000f8efcff */
[----:B------:R-:W-:Y:S02]  /*1b00*/  UIADD3 UR16, UPT, UPT, UR16, 0x1, URZ ;  /* 0x0000000110107890 */ /* 0x000fe4000fffe0ff */
[----:B------:R-:W-:Y:S02]  /*1b10*/  UISETP.NE.AND UP0, UPT, UR8, 0x2, UPT ;  /* 0x000000020800788c */ /* 0x000fe4000bf05270 */
[----:B------:R-:W-:-:S07]  /*1b20*/  UISETP.NE.AND UP2, UPT, UR16, 0x1, UPT ;  /* 0x000000011000788c */ /* 0x000fce000bf45270 */
[----:B------:R-:W-:Y:S05]  /*1b30*/  BRA.U UP0, `(.L_x_29) ;  /* 0x0000000100047547 */ /* 0x000fea000b800000 */
[----:B------:R-:W-:Y:S05]  /*1b40*/  BPT.TRAP 0x1 ;  /* 0x000000040000795c */ /* 0x000fea0000300000 */
.L_x_29:
[----:B------:R-:W-:Y:S04]  /*1b50*/  BSSY.RECONVERGENT B0, `(.L_x_30) ;  /* 0x0000003000007945 */ /* 0x000fe80003800200 */
[----:B------:R-:W-:Y:S05]  /*1b60*/  @!P4 BRA `(.L_x_31) ;  /* 0x000000000004c947 */ /* 0x000fea0003800000 */
[----:B------:R-:W-:Y:S05]  /*1b70*/  BPT.TRAP 0x1 ;  /* 0x000000040000795c */ /* 0x000fea0000300000 */
.L_x_31:
[----:B------:R-:W-:Y:S05]  /*1b80*/  BSYNC.RECONVERGENT B0 ;  /* 0x0000000000007941 */ /* 0x000fea0003800200 */
.L_x_30:
[----:B------:R-:W-:Y:S02]  /*1b90*/  UIADD3 UR13, UPT, UPT, UR17, 0x1, URZ ;  /* 0x00000001110d7890 */ /* 0x000fe4000fffe0ff */
[----:B------:R-:W-:Y:S02]  /*1ba0*/  ULEA UR32, UR17, UR4, 0xe ;  /* 0x0000000411207291 */ /* 0x000fe4000f8e70ff */
[----:B------:R-:W-:Y:S02]  /*1bb0*/  UISETP.NE.AND UP0, UPT, UR13, 0xb, UPT ;  /* 0x0000000b0d00788c */ /* 0x000fe4000bf05270 */
[----:B------:R-:W-:Y:S02]  /*1bc0*/  UIADD3 UR28, UP1, UPT, UR24, 0x80, URZ ;  /* 0x00000080181c7890 */ /* 0x000fe4000ff3e0ff */
[----:B------:R-:W-:Y:S02]  /*1bd0*/  USEL UR9, URZ, 0x1, UP0 ;  /* 0x00000001ff097887 */ /* 0x000fe40008000000 */
[----:B------:R-:W-:-:S02]  /*1be0*/  USEL UR13, UR13, URZ, UP0 ;  /* 0x000000ff0d0d7287 */ /* 0x000fc40008000000 */
[----:B------:R-:W-:Y:S02]  /*1bf0*/  UIADD3 UR26, UP0, UPT, UR24, 0x180, URZ ;  /* 0x00000180181a7890 */ /* 0x000fe4000ff1e0ff */
[----:B------:R-:W-:Y:S01]  /*1c00*/  ULEA UR8, UR13, UR4, 0x3 ;  /* 0x000000040d087291 */ /* 0x000fe2000f8e18ff */
[----:B------:R-:W-:Y:S01]  /*1c10*/  LOP3.LUT R15, R15, UR9, RZ, 0x3c, !PT ;  /* 0x000000090f0f7c12 */ /* 0x000fe2000f8e3cff */
[----:B------:R-:W-:Y:S02]  /*1c20*/  ULOP3.LUT UR33, UR33, 0xfefffff8, URZ, 0xc0, !UPT ;  /* 0xfefffff821217892 */ /* 0x000fe4000f8ec0ff */
[----:B------:R-:W-:Y:S01]  /*1c30*/  UIADD3.X UR29, UPT, UPT, URZ, UR25, URZ, UP1, !UPT ;  /* 0x00000019ff1d7290 */ /* 0x000fe20008ffe4ff */
[----:B-1----:R-:W-:Y:S01]  /*1c40*/  SHF.L.U32 R2, R15, 0x1f, RZ ;  /* 0x0000001f0f027819 */ /* 0x002fe200000006ff */
[----:B------:R-:W-:Y:S02]  /*1c50*/  UIADD3 UR32, UPT, UPT, UR32, 0x4400, URZ ;  /* 0x0000440020207890 */ /* 0x000fe4000fffe0ff */
[----:B------:R-:W-:Y:S01]  /*1c60*/  UIADD3.X UR27, UPT, UPT, URZ, UR25, URZ, UP0, !UPT ;  /* 0x00000019ff1b7290 */ /* 0x000fe200087fe4ff */
[----:B------:R1:W4:Y:S01]  /*1c70*/  SYNCS.PHASECHK.TRANS64.TRYWAIT P0, [UR8+0x58], R2 ;  /* 0x00005802ff0075a7 */ /* 0x0003220008001108 */
[----:B------:R-:W-:Y:S01]  /*1c80*/  ULEA UR8, UR17, UR4, 0xb ;  /* 0x0000000411087291 */ /* 0x000fe2000f8e58ff */
[----:B------:R-:W-:Y:S01]  /*1c90*/  UMOV UR18, 0x0 ;  /* 0x0000000000127882 */ /* 0x000fe20000000000 */
[----:B------:R-:W-:-:S02]  /*1ca0*/  UMOV UR19, 0x10000000 ;  /* 0x1000000000137882 */ /* 0x000fc40000000000 */
[----:B------:R-:W-:Y:S01]  /*1cb0*/  UIADD3 UR8, UPT, UPT, UR8, 0x30400, URZ ;  /* 0x0003040008087890 */ /* 0x000fe2000fffe0ff */
[----:B------:R2:W-:Y:S01]  /*1cc0*/  UTMALDG.3D.2CTA [UR32], [UR28], desc[UR18] ;  /* 0x000012201c0075b4 */ /* 0x0005e20008211000 */
[----:B------:R-:W-:Y:S01]  /*1cd0*/  UMOV UR10, UR34 ;  /* 0x00000022000a7c82 */ /* 0x000fe20008000000 */
[----:B------:R-:W-:Y:S01]  /*1ce0*/  UMOV UR12, UR36 ;  /* 0x00000024000c7c82 */ /* 0x000fe20008000000 */
[----:B------:R-:W-:Y:S01]  /*1cf0*/  UMOV UR9, UR33 ;  /* 0x0000002100097c82 */ /* 0x000fe20008000000 */
[----:B------:R-:W-:Y:S01]  /*1d00*/  UMOV UR23, UR5 ;  /* 0x0000000500177c82 */ /* 0x000fe20008000000 */
[----:B------:R-:W-:-:S03]  /*1d10*/  UMOV UR17, UR13 ;  /* 0x0000000d00117c82 */ /* 0x000fc60008000000 */
[----:B------:R1:W-:Y:S01]  /*1d20*/  UTMALDG.3D.2CTA [UR8], [UR26], desc[UR18] ;  /* 0x000012081a0075b4 */ /* 0x0003e20008211000 */
[----:B--2---:R-:W-:Y:S01]  /*1d30*/  UIADD3 UR34, UPT, UPT, UR34, 0x40, URZ ;  /* 0x0000004022227890 */ /* 0x004fe2000fffe0ff */
[----:B------:R-:W-:Y:S11]  /*1d40*/  BRA.U UP2, `(.L_x_32) ;  /* 0xfffffffd024c7547 */ /* 0x000ff6000b83ffff */
.L_x_26:
[----:B-1----:R-:W-:Y:S01]  /*1d50*/  ULEA UR8, UR13, UR4, 0x3 ;  /* 0x000000040d087291 */ /* 0x002fe2000f8e18ff */
[----:B------:R-:W-:Y:S01]  /*1d60*/  SHF.L.U32 R2, R15, 0x1f, RZ ;  /* 0x0000001f0f027819 */ /* 0x000fe200000006ff */
[----:B------:R-:W-:Y:S01]  /*1d70*/  @!P1 SYNCS.ARRIVE.TRANS64.A1T0 RZ, [UR4+0xd8], RZ ;  /* 0x0000d8ffffff99a7 */ /* 0x000fe20008100004 */
[----:B------:R-:W-:-:S06]  /*1d80*/  UISETP.GT.AND UP0, UPT, UR22, UR21, UPT ;  /* 0x000000151600728c */ /* 0x000fcc000bf04270 */
[----:B--2-4-:R1:W2:Y:S03]  /*1d90*/  SYNCS.PHASECHK.TRANS64.TRYWAIT P0, [UR8+0x58], R2 ;  /* 0x00005802ff0075a7 */ /* 0x0142a60008001108 */
[----:B------:R-:W-:Y:S05]  /*1da0*/  BRA.U !UP0, `(.L_x_33) ;  /* 0x0000000108c07547 */ /* 0x000fea000b800000 */
[----:B------:R-:W-:Y:S01]  /*1db0*/  UIADD3 UR26, UPT, UPT, UR14, UR23, URZ ;  /* 0x000000170e1a7290 */ /* 0x000fe2000fffe0ff */
[----:B------:R-:W-:-:S11]  /*1dc0*/  UMOV UR27, UR13 ;  /* 0x0000000d001b7c82 */ /* 0x000fd60008000000 */
.L_x_39:
[----:B------:R-:W-:Y:S01]  /*1dd0*/  ULEA UR17, UR27, UR4, 0x3 ;  /* 0x000000041b117291 */ /* 0x000fe2000f8e18ff */
[----:B--2---:R-:W-:Y:S01]  /*1de0*/  @P5 MOV R3, 0x9000 ;  /* 0x0000900000035802 */ /* 0x004fe20000000f00 */
[----:B-12---:R-:W-:Y:S10]  /*1df0*/  @P0 BRA `(.L_x_34) ;  /* 0x00000000000c0947 */ /* 0x006ff40003800000 */
[----:B------:R-:W-:-:S04]  /*1e00*/  SHF.L.U32 R4, R15, 0x1f, RZ ;  /* 0x0000001f0f047819 */ /* 0x000fc800000006ff */
[----:B------:R-:W2:Y:S02]  /*1e10*/  SYNCS.PHASECHK.TRANS64.TRYWAIT P0, [UR17+0x58], R4 ;  /* 0x00005804ff0075a7 */ /* 0x000ea40008001111 */
[----:B--2---:R-:W-:Y:S05]  /*1e20*/  @!P0 BRA `(.L_x_35) ;  /* 0x0000005000b48947 */ /* 0x004fea0003800000 */
.L_x_34:
[----:B------:R2:W-:Y:S01]  /*1e30*/  @P5 SYNCS.ARRIVE.TRANS64 RZ, [UR17], R3 ;  /* 0x00000003ffff59a7 */ /* 0x0005e20008000011 */
[----:B------:R-:W-:-:S04]  /*1e40*/  ULOP3.LUT UR8, UR7, 0x2, URZ, 0xfc, !UPT ;  /* 0x0000000207087892 */ /* 0x000fc8000f8efcff */
[----:B------:R-:W-:-:S09]  /*1e50*/  UISETP.NE.AND UP0, UPT, UR8, 0x2, UPT ;  /* 0x000000020800788c */ /* 0x000fd2000bf05270 */
[----:B------:R-:W-:Y:S05]  /*1e60*/  BRA.U UP0, `(.L_x_36) ;  /* 0x0000000100047547 */ /* 0x000fea000b800000 */
[----:B------:R-:W-:Y:S05]  /*1e70*/  BPT.TRAP 0x1 ;  /* 0x000000040000795c */ /* 0x000fea0000300000 */
.L_x_36:
[----:B------:R-:W-:Y:S04]  /*1e80*/  BSSY.RECONVERGENT B0, `(.L_x_37) ;  /* 0x0000003000007945 */ /* 0x000fe80003800200 */
[----:B------:R-:W-:Y:S05]  /*1e90*/  @!P4 BRA `(.L_x_38) ;  /* 0x000000000004c947 */ /* 0x000fea0003800000 */
[----:B------:R-:W-:Y:S05]  /*1ea0*/  BPT.TRAP 0x1 ;  /* 0x000000040000795c */ /* 0x000fea0000300000 */
.L_x_38:
[----:B------:R-:W-:Y:S05]  /*1eb0*/  BSYNC.RECONVERGENT B0 ;  /* 0x0000000000007941 */ /* 0x000fea0003800200 */
.L_x_37:
        /* <DEDUP_REMOVED lines=9> */
[----:B------:R-:W-:Y:S02]  /*1f50*/  USHF.L.U32 UR18, UR23, 0x6, URZ ;  /* 0x0000000617127899 */ /* 0x000fe400080006ff */
[----:B------:R-:W-:Y:S01]  /*1f60*/  ULOP3.LUT UR17, UR17, 0xfefffff8, URZ, 0xc0, !UPT ;  /* 0xfefffff811117892 */ /* 0x000fe2000f8ec0ff */
[----:B-1----:R-:W-:Y:S01]  /*1f70*/  SHF.L.U32 R2, R15, 0x1f, RZ ;  /* 0x0000001f0f027819 */ /* 0x002fe200000006ff */
[----:B------:R-:W-:Y:S02]  /*1f80*/  UIADD3 UR16, UPT, UPT, UR16, 0x4400, URZ ;  /* 0x0000440010107890 */ /* 0x000fe4000fffe0ff */
[----:B------:R-:W-:Y:S01]  /*1f90*/  UIADD3.X UR33, UPT, UPT, URZ, UR25, URZ, UP1, !UPT ;  /* 0x00000019ff217290 */ /* 0x000fe20008ffe4ff */
[----:B------:R4:W1:Y:S01]  /*1fa0*/  SYNCS.PHASECHK.TRANS64.TRYWAIT P0, [UR8+0x58], R2 ;  /* 0x00005802ff0075a7 */ /* 0x0008620008001108 */
[----:B------:R-:W-:-:S02]  /*1fb0*/  ULEA UR8, UR27, UR4, 0xb ;  /* 0x000000041b087291 */ /* 0x000fc4000f8e58ff */
[----:B------:R-:W-:Y:S02]  /*1fc0*/  UIADD3.X UR31, UPT, UPT, URZ, UR25, URZ, UP0, !UPT ;  /* 0x00000019ff1f7290 */ /* 0x000fe400087fe4ff */
[----:B------:R-:W-:Y:S01]  /*1fd0*/  UIADD3 UR8, UPT, UPT, UR8, 0x30400, URZ ;  /* 0x0003040008087890 */ /* 0x000fe2000fffe0ff */
[----:B------:R-:W-:Y:S01]  /*1fe0*/  UMOV UR28, 0x0 ;  /* 0x00000000001c7882 */ /* 0x000fe20000000000 */
[----:B------:R-:W-:Y:S01]  /*1ff0*/  UMOV UR29, 0x10000000 ;  /* 0x10000000001d7882 */ /* 0x000fe20000000000 */
[----:B------:R-:W-:Y:S01]  /*2000*/  UMOV UR19, UR35 ;  /* 0x0000002300137c82 */ /* 0x000fe20008000000 */
[----:B------:R-:W-:Y:S01]  /*2010*/  UMOV UR20, UR36 ;  /* 0x0000002400147c82 */ /* 0x000fe20008000000 */
[----:B------:R-:W-:Y:S01]  /*2020*/  UMOV UR12, UR36 ;  /* 0x00000024000c7c82 */ /* 0x000fe20008000000 */
[----:B------:R-:W-:Y:S01]  /*2030*/  UMOV UR9, UR17 ;  /* 0x0000001100097c82 */ /* 0x000fe20008000000 */
[----:B------:R-:W-:Y:S01]  /*2040*/  UMOV UR10, UR18 ;  /* 0x00000012000a7c82 */ /* 0x000fe20008000000 */
[----:B------:R4:W-:Y:S01]  /*2050*/  UTMALDG.3D.2CTA [UR16], [UR32], desc[UR28] ;  /* 0x00001c10200075b4 */ /* 0x0009e20008211000 */
[----:B------:R-:W-:Y:S01]  /*2060*/  UIADD3 UR23, UPT, UPT, UR23, 0x1, URZ ;  /* 0x0000000117177890 */ /* 0x000fe2000fffe0ff */
[----:B------:R-:W-:-:S03]  /*2070*/  UMOV UR27, UR13 ;  /* 0x0000000d001b7c82 */ /* 0x000fc60008000000 */
[----:B------:R-:W-:Y:S01]  /*2080*/  UISETP.NE.AND UP0, UPT, UR23, UR26, UPT ;  /* 0x0000001a1700728c */ /* 0x000fe2000bf05270 */
[----:B------:R4:W-:Y:S08]  /*2090*/  UTMALDG.3D.2CTA [UR8], [UR30], desc[UR28] ;  /* 0x00001c081e0075b4 */ /* 0x0009f00008211000 */
[----:B----4-:R-:W-:Y:S05]  /*20a0*/  BRA.U UP0, `(.L_x_39) ;  /* 0xfffffffd00487547 */ /* 0x010fea000b83ffff */
.L_x_33:
[C---:B-1----:R-:W-:Y:S01]  /*20b0*/  LEA R2, R14.reuse, UR4, 0x3 ;  /* 0x000000040e027c11 */ /* 0x042fe2000f8e18ff */
[----:B------:R-:W-:Y:S01]  /*20c0*/  NOP ;  /* 0x0000000000007918 */ /* 0x000fe20000000000 */
[----:B--2---:R-:W-:Y:S02]  /*20d0*/  SHF.L.U32 R3, R13, 0x1f, RZ ;  /* 0x0000001f0d037819 */ /* 0x004fe400000006ff */
[----:B------:R-:W-:Y:S02]  /*20e0*/  LEA R4, R14, UR4, 0x4 ;  /* 0x000000040e047c11 */ /* 0x000fe4000f8e20ff */
[----:B------:R-:W1:Y:S02]  /*20f0*/  SYNCS.PHASECHK.TRANS64.TRYWAIT P0, [R2+URZ+0xe0], R3 ;  /* 0x0000e003020075a7 */ /* 0x000e6400080011ff */
[----:B-1----:R-:W-:Y:S05]  /*2100*/  @!P0 BRA `(.L_x_40) ;  /* 0x0000005000148947 */ /* 0x002fea0003800000 */
.L_x_131:
[----:B------:R-:W2:Y:S01]  /*2110*/  LDS.128 R4, [R4+0x170] ;  /* 0x0001700004047984 */ /* 0x000ea20000000c00 */
[----:B------:R-:W-:Y:S01]  /*2120*/  ISETP.GE.AND P0, PT, R40, 0x1, PT ;  /* 0x000000012800780c */ /* 0x000fe20003f06270 */
[----:B-1----:R-:W-:Y:S01]  /*2130*/  VIADD R2, R2, 0xf0 ;  /* 0x000000f002027836 */ /* 0x002fe20000000000 */
[----:B------:R-:W-:Y:S01]  /*2140*/  @!PT LDS RZ, [RZ] ;  /* 0x00000000fffff984 */ /* 0x000fe20000000800 */
[----:B------:R-:W-:Y:S01]  /*2150*/  @!PT LDS RZ, [RZ] ;  /* 0x00000000fffff984 */ /* 0x000fe20000000800 */
[----:B------:R-:W-:Y:S01]  /*2160*/  @!PT LDS RZ, [RZ] ;  /* 0x00000000fffff984 */ /* 0x000fe20000000800 */
[----:B------:R-:W-:Y:S01]  /*2170*/  @!PT LDS RZ, [RZ] ;  /* 0x00000000fffff984 */ /* 0x000fe20000000800 */
[----:B------:R1:W-:Y:S06]  /*2180*/  MEMBAR.ALL.CTA ;  /* 0x0000000000007992 */ /* 0x0003ec0000008000 */
[----:B-1----:R-:W1:Y:S01]  /*2190*/  FENCE.VIEW.ASYNC.S ;  /* 0x00000000000073c6 */ /* 0x002e620000000000 */
[----:B------:R-:W-:-:S04]  /*21a0*/  PRMT R2, RZ, 0x654, R2 ;  /* 0x00000654ff027816 */ /* 0x000fc80000000002 */
[----:B-1----:R1:W-:Y:S01]  /*21b0*/  SYNCS.ARRIVE.TRANS64.RED.A1T0 RZ, [R2+URZ], RZ ;  /* 0x000000ff02ff79a7 */ /* 0x0023e200081004ff */
[----:B--2---:R-:W-:-:S13]  /*21c0*/  LOP3.LUT P2, RZ, R6, 0x1, RZ, 0xc0, !PT ;  /* 0x0000000106ff7812 */ /* 0x004fda000784c0ff */
[----:B------:R-:W-:Y:S01]  /*21d0*/  @P2 SHF.R.U32.HI R3, RZ, 0x10, R5 ;  /* 0x00000010ff032819 */ /* 0x000fe20000011605 */
[----:B------:R-:W-:Y:S01]  /*21e0*/  VOTEU.ANY UP0, P2 ;  /* 0x0000000000ff7886 */ /* 0x000fe20001000100 */
[----:B------:R-:W-:Y:S02]  /*21f0*/  @P2 MOV R10, R4 ;  /* 0x00000004000a2202 */ /* 0x000fe40000000f00 */
[----:B------:R-:W-:Y:S02]  /*2200*/  @P2 R2UR.BROADCAST UR8, R3 ;  /* 0x00000000030822ca */ /* 0x000fe400008e0000 */
[----:B------:R-:W-:-:S11]  /*2210*/  @P2 LOP3.LUT R9, R5, 0xffff, RZ, 0xc0, !PT ;  /* 0x0000ffff05092812 */ /* 0x000fd600078ec0ff */
[----:B------:R-:W-:Y:S01]  /*2220*/  @UP0 UMOV UR36, UR8 ;  /* 0x0000000800240c82 */ /* 0x000fe20008000000 */
[----:B-1----:R-:W-:Y:S05]  /*2230*/  @!P0 BRA `(.L_x_41) ;  /* 0x0000000000b88947 */ /* 0x002fea0003800000 */
[----:B------:R-:W3:Y:S01]  /*2240*/  LDC.64 R4, c[0x0][0xb18] ;  /* 0x0002c600ff047b82 */ /* 0x000ee20000000a00 */
[----:B------:R-:W-:-:S07]  /*2250*/  ISETP.NE.AND P3, PT, R40, 0x1, PT ;  /* 0x000000012800780c */ /* 0x000fce0003f65270 */
[----:B------:R-:W1:Y:S08]  /*2260*/  LDC.64 R6, c[0x0][0xb10] ;  /* 0x0002c400ff067b82 */ /* 0x000e700000000a00 */
[----:B------:R-:W2:Y:S08]  /*2270*/  LDC R18, c[0x0][0xb20] ;  /* 0x0002c800ff127b82 */ /* 0x000eb00000000800 */
[----:B------:R-:W4:Y:S01]  /*2280*/  LDC R19, c[0x0][0xb0c] ;  /* 0x0002c300ff137b82 */ /* 0x000f220000000800 */
[----:B---3--:R-:W-:Y:S01]  /*2290*/  IMAD.HI.U32 R21, R0, R5, RZ ;  /* 0x0000000500157227 */ /* 0x008fe200078e00ff */
[----:B------:R-:W-:-:S03]  /*22a0*/  ISETP.NE.AND P0, PT, R4, 0x1, PT ;  /* 0x000000010400780c */ /* 0x000fc60003f05270 */
[----:B------:R-:W-:-:S03]  /*22b0*/  IMAD.HI.U32 R5, R9, R5, RZ ;  /* 0x0000000509057227 */ /* 0x000fc600078e00ff */
[----:B------:R-:W3:Y:S01]  /*22c0*/  LDC.64 R2, c[0x0][0xb28] ;  /* 0x0002ca00ff027b82 */ /* 0x000ee20000000a00 */
[----:B-1----:R-:W-:-:S04]  /*22d0*/  IMAD.HI.U32 R22, R8, R6, RZ ;  /* 0x0000000608167227 */ /* 0x002fc800078e00ff */
[----:B------:R-:W-:Y:S01]  /*22e0*/  IMAD.HI.U32 R23, R10, R6, RZ ;  /* 0x000000060a177227 */ /* 0x000fe200078e00ff */
[----:B------:R-:W-:Y:S02]  /*22f0*/  SHF.R.U32.HI R22, RZ, R7, R22 ;  /* 0x00000007ff167219 */ /* 0x000fe40000011616 */
[-C--:B--2---:R-:W-:Y:S02]  /*2300*/  SHF.R.U32.HI R21, RZ, R18.reuse, R21 ;  /* 0x00000012ff157219 */ /* 0x084fe40000011615 */
[----:B------:R-:W-:Y:S02]  /*2310*/  SHF.R.U32.HI R5, RZ, R18, R5 ;  /* 0x00000012ff057219 */ /* 0x000fe40000011605 */
[----:B------:R-:W-:Y:S02]  /*2320*/  SEL R21, R0, R21, !P0 ;  /* 0x0000001500157207 */ /* 0x000fe40004000000 */
[----:B------:R-:W-:Y:S02]  /*2330*/  SHF.R.U32.HI R23, RZ, R7, R23 ;  /* 0x00000007ff177219 */ /* 0x000fe40000011617 */
[----:B----4-:R-:W-:-:S02]  /*2340*/  ISETP.NE.AND P1, PT, R19, 0x1, PT ;  /* 0x000000011300780c */ /* 0x010fc40003f25270 */
[----:B------:R-:W-:Y:S02]  /*2350*/  SEL R5, R9, R5, !P0 ;  /* 0x0000000509057207 */ /* 0x000fe40004000000 */
[----:B------:R-:W-:Y:S02]  /*2360*/  SEL R22, R8, R22, !P1 ;  /* 0x0000001608167207 */ /* 0x000fe40004800000 */
[----:B------:R-:W-:Y:S01]  /*2370*/  SEL R23, R10, R23, !P1 ;  /* 0x000000170a177207 */ /* 0x000fe20004800000 */
[----:B---3--:R-:W-:-:S04]  /*2380*/  IMAD.HI.U32 R20, R21, R2, RZ ;  /* 0x0000000215147227 */ /* 0x008fc800078e00ff */
        /* <DEDUP_REMOVED lines=10> */
[----:B------:R-:W-:-:S04]  /*2430*/  @!P0 IMAD.HI.U32 R7, R23, R2, RZ ;  /* 0x0000000217078227 */ /* 0x000fc800078e00ff */
[----:B------:R-:W-:Y:S01]  /*2440*/  IMAD.MOV R2, RZ, RZ, -R6 ;  /* 0x000000ffff027224 */ /* 0x000fe200078e0a06 */
[----:B------:R-:W-:Y:S02]  /*2450*/  @!P0 SHF.R.U32.HI R3, RZ, R3, R7 ;  /* 0x00000003ff038219 */ /* 0x000fe40000011607 */
[----:B------:R-:W-:Y:S01]  /*2460*/  IADD3 R7, PT, PT, -R5, RZ, RZ ;  /* 0x000000ff05077210 */ /* 0x000fe20007ffe1ff */
[----:B------:R-:W-:Y:S01]  /*2470*/  IMAD R2, R40, R2, R5 ;  /* 0x0000000228027224 */ /* 0x000fe200078e0205 */
        /* <DEDUP_REMOVED lines=10> */
.L_x_41:
[----:B------:R-:W1:Y:S02]  /*2520*/  LDCU UR8, c[0x0][0xb30] ;  /* 0x00016600ff0877ac */ /* 0x000e640008000800 */
[----:B-1----:R-:W-:-:S09]  /*2530*/  UISETP.NE.AND UP0, UPT, UR8, 0x1, UPT ;  /* 0x000000010800788c */ /* 0x002fd2000bf05270 */
[----:B------:R-:W-:Y:S05]  /*2540*/  BRA.U UP0, `(.L_x_42) ;  /* 0x0000000100407547 */ /* 0x000fea000b800000 */
[----:B------:R-:W1:Y:S08]  /*2550*/  LDC.64 R4, c[0x0][0xb10] ;  /* 0x0002c400ff047b82 */ /* 0x000e700000000a00 */
[----:B------:R-:W2:Y:S08]  /*2560*/  LDC.64 R2, c[0x0][0xb18] ;  /* 0x0002c600ff027b82 */ /* 0x000eb00000000a00 */
[----:B------:R-:W4:Y:S08]  /*2570*/  LDC R6, c[0x0][0xb20] ;  /* 0x0002c800ff067b82 */ /* 0x000f300000000800 */
[----:B------:R-:W3:Y:S01]  /*2580*/  LDC R7, c[0x0][0xb0c] ;  /* 0x0002c300ff077b82 */ /* 0x000ee20000000800 */
[----:B-1----:R-:W-:-:S05]  /*2590*/  IMAD.HI.U32 R4, R10, R4, RZ ;  /* 0x000000040a047227 */ /* 0x002fca00078e00ff */
[----:B------:R-:W-:Y:S01]  /*25a0*/  SHF.R.U32.HI R4, RZ, R5, R4 ;  /* 0x00000005ff047219 */ /* 0x000fe20000011604 */
[----:B--2---:R-:W-:Y:S01]  /*25b0*/  IMAD.HI.U32 R3, R9, R3, RZ ;  /* 0x0000000309037227 */ /* 0x004fe200078e00ff */
[----:B------:R-:W-:-:S04]  /*25c0*/  ISETP.NE.AND P0, PT, R2, 0x1, PT ;  /* 0x000000010200780c */ /* 0x000fc80003f05270 */
[----:B----4-:R-:W-:-:S04]  /*25d0*/  SHF.R.U32.HI R3, RZ, R6, R3 ;  /* 0x00000006ff037219 */ /* 0x010fc80000011603 */
[----:B------:R-:W-:Y:S02]  /*25e0*/  SEL R3, R9, R3, !P0 ;  /* 0x0000000309037207 */ /* 0x000fe40004000000 */
[----:B---3--:R-:W-:-:S04]  /*25f0*/  ISETP.NE.AND P1, PT, R7, 0x1, PT ;  /* 0x000000010700780c */ /* 0x008fc80003f25270 */
[----:B------:R-:W-:-:S05]  /*2600*/  SEL R4, R10, R4, !P1 ;  /* 0x000000040a047207 */ /* 0x000fca0004800000 */
[----:B------:R-:W-:Y:S02]  /*2610*/  IMAD.IADD R5, R3, 0x1, -R4 ;  /* 0x0000000103057824 */ /* 0x000fe400078e0a04 */
[----:B------:R-:W-:Y:S02]  /*2620*/  IMAD.IADD R3, R4, 0x1, -R3 ;  /* 0x0000000104037824 */ /* 0x000fe400078e0a03 */
[----:B------:R-:W-:Y:S02]  /*2630*/  IMAD R10, R5, R7, R10 ;  /* 0x00000007050a7224 */ /* 0x000fe400078e020a */
[----:B------:R-:W-:-:S07]  /*2640*/  IMAD R9, R3, R2, R9 ;  /* 0x0000000203097224 */ /* 0x000fce00078e0209 */
.L_x_42:
[----:B------:R-:W-:Y:S01]  /*2650*/  VIADD R14, R14, 0x1 ;  /* 0x000000010e0e7836 */ /* 0x000fe20000000000 */
[----:B------:R-:W-:Y:S01]  /*2660*/  PLOP3.LUT P1, PT, PT, PT, PT, 0x80, 0x8 ;  /* 0x000000000008781c */ /* 0x000fe20003f2f070 */
[----:B------:R-:W-:Y:S02]  /*2670*/  IMAD.IADD R96, R10, 0x1, R95 ;  /* 0x000000010a607824 */ /* 0x000fe400078e025f */
[----:B------:R-:W-:Y:S01]  /*2680*/  IMAD.IADD R97, R9, 0x1, R94 ;  /* 0x0000000109617824 */ /* 0x000fe200078e025e */
[----:B------:R-:W-:-:S04]  /*2690*/  ISETP.NE.AND P0, PT, R14, 0x2, PT ;  /* 0x000000020e00780c */ /* 0x000fc80003f05270 */
[----:B------:R-:W-:Y:S02]  /*26a0*/  SEL R2, RZ, 0x1, P0 ;  /* 0x00000001ff027807 */ /* 0x000fe40000000000 */
[----:B------:R-:W-:Y:S02]  /*26b0*/  SEL R14, R14, RZ, P0 ;  /* 0x000000ff0e0e7207 */ /* 0x000fe40000000000 */
[----:B------:R-:W-:Y:S01]  /*26c0*/  LOP3.LUT R13, R13, R2, RZ, 0x3c, !PT ;  /* 0x000000020d0d7212 */ /* 0x000fe200078e3cff */
[----:B------:R-:W-:Y:S06]  /*26d0*/  @P2 BRA `(.L_x_43) ;  /* 0xfffffff000582947 */ /* 0x000fec000383ffff */
[----:B------:R-:W-:Y:S01]  /*26e0*/  UIADD3 UR4, UPT, UPT, UR4, 0x58, URZ ;  /* 0x0000005804047890 */ /* 0x000fe2000fffe0ff */
[----:B------:R-:W-:-:S03]  /*26f0*/  SHF.L.U32 R2, R15, 0x1f, RZ ;  /* 0x0000001f0f027819 */ /* 0x000fc600000006ff */
[----:B------:R-:W-:-:S09]  /*2700*/  ULEA UR5, UR13, UR4, 0x3 ;  /* 0x000000040d057291 */ /* 0x000fd2000f8e18ff */
[----:B------:R-:W1:Y:S02]  /*2710*/  SYNCS.PHASECHK.TRANS64.TRYWAIT P0, [UR5], R2 ;  /* 0x00000002ff0075a7 */ /* 0x000e640008001105 */
[----:B-1----:R-:W-:Y:S05]  /*2720*/  @!P0 BRA `(.L_x_44) ;  /* 0x0000004800a08947 */ /* 0x002fea0003800000 */
.L_x_133:
[----:B------:R-:W-:-:S04]  /*2730*/  UIADD3 UR6, UPT, UPT, UR13, 0x1, URZ ;  /* 0x000000010d067890 */ /* 0x000fc8000fffe0ff */
[----:B------:R-:W-:-:S04]  /*2740*/  UISETP.NE.AND UP0, UPT, UR6, 0xb, UPT ;  /* 0x0000000b0600788c */ /* 0x000fc8000bf05270 */
[----:B------:R-:W-:Y:S02]  /*2750*/  USEL UR7, URZ, 0x1, UP0 ;  /* 0x00000001ff077887 */ /* 0x000fe40008000000 */
[----:B------:R-:W-:-:S04]  /*2760*/  USEL UR6, UR6, URZ, UP0 ;  /* 0x000000ff06067287 */ /* 0x000fc80008000000 */
[----:B------:R-:W-:Y:S01]  /*2770*/  ULEA UR5, UR6, UR4, 0x3 ;  /* 0x0000000406057291 */ /* 0x000fe2000f8e18ff */
[----:B-1----:R-:W-:-:S04]  /*2780*/  LOP3.LUT R2, R15, UR7, RZ, 0x3c, !PT ;  /* 0x000000070f027c12 */ /* 0x002fc8000f8e3cff */
[----:B------:R-:W-:-:S04]  /*2790*/  SHF.L.U32 R3, R2, 0x1f, RZ ;  /* 0x0000001f02037819 */ /* 0x000fc800000006ff */
[----:B------:R-:W1:Y:S02]  /*27a0*/  SYNCS.PHASECHK.TRANS64.TRYWAIT P0, [UR5], R3 ;  /* 0x00000003ff0075a7 */ /* 0x000e640008001105 */
[----:B-1----:R-:W-:Y:S05]  /*27b0*/  @!P0 BRA `(.L_x_45) ;  /* 0x0000004800948947 */ /* 0x002fea0003800000 */
.L_x_135:
[----:B------:R-:W-:-:S04]  /*27c0*/  UIADD3 UR6, UPT, UPT, UR6, 0x1, URZ ;  /* 0x0000000106067890 */ /* 0x000fc8000fffe0ff */
[----:B------:R-:W-:-:S04]  /*27d0*/  UISETP.NE.AND UP0, UPT, UR6, 0xb, UPT ;  /* 0x0000000b0600788c */ /* 0x000fc8000bf05270 */
[----:B------:R-:W-:Y:S02]  /*27e0*/  USEL UR7, URZ, 0x1, UP0 ;  /* 0x00000001ff077887 */ /* 0x000fe40008000000 */
[----:B------:R-:W-:-:S04]  /*27f0*/  USEL UR6, UR6, URZ, UP0 ;  /* 0x000000ff06067287 */ /* 0x000fc80008000000 */
[----:B------:R-:W-:Y:S01]  /*2800*/  ULEA UR5, UR6, UR4, 0x3 ;  /* 0x0000000406057291 */ /* 0x000fe2000f8e18ff */
[----:B------:R-:W-:-:S04]  /*2810*/  LOP3.LUT R2, R2, UR7, RZ, 0x3c, !PT ;  /* 0x0000000702027c12 */ /* 0x000fc8000f8e3cff */
[----:B-1----:R-:W-:-:S04]  /*2820*/  SHF.L.U32 R3, R2, 0x1f, RZ ;  /* 0x0000001f02037819 */ /* 0x002fc800000006ff */
[----:B------:R-:W1:Y:S02]  /*2830*/  SYNCS.PHASECHK.TRANS64.TRYWAIT P0, [UR5], R3 ;  /* 0x00000003ff0075a7 */ /* 0x000e640008001105 */
[----:B-1----:R-:W-:Y:S05]  /*2840*/  @!P0 BRA `(.L_x_46) ;  /* 0x0000004800888947 */ /* 0x002fea0003800000 */
.L_x_137:
        /* <DEDUP_REMOVED lines=9> */
.L_x_139:
        /* <DEDUP_REMOVED lines=9> */
.L_x_141:
        /* <DEDUP_REMOVED lines=9> */
.L_x_143:
        /* <DEDUP_REMOVED lines=9> */
.L_x_145:
        /* <DEDUP_REMOVED lines=9> */
.L_x_147:
        /* <DEDUP_REMOVED lines=9> */
.L_x_149:
        /* <DEDUP_REMOVED lines=9> */
.L_x_151:
[----:B------:R-:W-:-:S04]  /*2c40*/  UIADD3 UR6, UPT, UPT, UR6, 0x1, URZ ;  /* 0x0000000106067890 */ /* 0x000fc8000fffe0ff */
[----:B------:R-:W-:-:S04]  /*2c50*/  UISETP.NE.AND UP0, UPT, UR6, 0xb, UPT ;  /* 0x0000000b0600788c */ /* 0x000fc8000bf05270 */
[----:B------:R-:W-:Y:S02]  /*2c60*/  USEL UR5, URZ, 0x1, UP0 ;  /* 0x00000001ff057887 */ /* 0x000fe40008000000 */
[----:B------:R-:W-:-:S04]  /*2c70*/  USEL UR6, UR6, URZ, UP0 ;  /* 0x000000ff06067287 */ /* 0x000fc80008000000 */
[----:B------:R-:W-:Y:S01]  /*2c80*/  ULEA UR6, UR6, UR4, 0x3 ;  /* 0x0000000406067291 */ /* 0x000fe2000f8e18ff */
[----:B------:R-:W-:-:S04]  /*2c90*/  LOP3.LUT R2, R2, UR5, RZ, 0x3c, !PT ;  /* 0x0000000502027c12 */ /* 0x000fc8000f8e3cff */
[----:B------:R-:W-:Y:S01]  /*2ca0*/  SHF.L.U32 R2, R2, 0x1f, RZ ;  /* 0x0000001f02027819 */ /* 0x000fe200000006ff */
[----:B-1-3--:R-:W-:-:S07]  /*2cb0*/  IMAD.U32 R0, RZ, RZ, UR6 ;  /* 0x00000006ff007e24 */ /* 0x00afce000f8e00ff */
.L_x_54:
[----:B-1----:R1:W2:Y:S02]  /*2cc0*/  SYNCS.PHASECHK.TRANS64.TRYWAIT P0, [R0+URZ], R2 ;  /* 0x00000002000075a7 */ /* 0x0022a400080011ff */
[----:B--2---:R-:W-:Y:S05]  /*2cd0*/  @!P0 NANOSLEEP.SYNCS 0x989680 ;  /* 0x009896800000895d */ /* 0x004fea0003900000 */
[----:B------:R-:W2:Y:S02]  /*2ce0*/  @!P0 SYNCS.PHASECHK.TRANS64 P0, [R0+URZ], R2 ;  /* 0x00000002000085a7 */ /* 0x000ea400080010ff */
[----:B--2---:R-:W-:Y:S05]  /*2cf0*/  @P0 EXIT ;  /* 0x000000000000094d */ /* 0x004fea0003800000 */
[----:B------:R-:W-:Y:S05]  /*2d00*/  BRA `(.L_x_54) ;  /* 0xfffffffc00ec7947 */ /* 0x000fea000383ffff */
.L_x_23:
[----:B------:R-:W-:-:S04]  /*2d10*/  UISETP.NE.AND UP1, UPT, UR37, URZ, UPT ;  /* 0x000000ff2500728c */ /* 0x000fc8000bf25270 */
[----:B------:R-:W-:-:S09]  /*2d20*/  UISETP.NE.OR UP1, UPT, UR10, 0x1, UP1 ;  /* 0x000000010a00788c */ /* 0x000fd20008f25670 */
[----:B------:R-:W-:Y:S05]  /*2d30*/  BRA.U UP1, `(.L_x_55) ;  /* 0x00000005014c7547 */ /* 0x000fea000b800000 */
[----:B------:R-:W-:Y:S01]  /*2d40*/  HFMA2 R11, -RZ, RZ, 0, 0 ;  /* 0x00000000ff0b7431 */ /* 0x000fe200000001ff */
[----:B------:R-:W-:Y:S01]  /*2d50*/  ISETP.GE.U32.AND P2, PT, R10, 0x2, PT ;  /* 0x000000020a00780c */ /* 0x000fe20003f46070 */
[----:B------:R-:W-:Y:S01]  /*2d60*/  IMAD.MOV.U32 R12, RZ, RZ, 0x1 ;  /* 0x00000001ff0c7424 */ /* 0x000fe200078e00ff */
[----:B------:R-:W-:Y:S01]  /*2d70*/  CS2R R8, SRZ ;  /* 0x0000000000087805 */ /* 0x000fe2000001ff00 */
[----:B------:R-:W-:Y:S01]  /*2d80*/  IMAD.MOV.U32 R3, RZ, RZ, RZ ;  /* 0x000000ffff037224 */ /* 0x000fe200078e00ff */
[----:B------:R-:W-:Y:S01]  /*2d90*/  UMOV UR4, 0x400 ;  /* 0x0000040000047882 */ /* 0x000fe20000000000 */
[----:B------:R-:W-:Y:S01]  /*2da0*/  UMOV UR6, URZ ;  /* 0x000000ff00067c82 */ /* 0x000fe20008000000 */
[----:B------:R-:W-:-:S12]  /*2db0*/  ULEA UR37, UR37, UR4, 0x18 ;  /* 0x0000000425257291 */ /* 0x000fd8000f8ec0ff */
.L_x_59:
[----:B------:R-:W-:Y:S02]  /*2dc0*/  LEA R0, R3, UR37, 0x3 ;  /* 0x0000002503007c11 */ /* 0x000fe4000f8e18ff */
[----:B------:R-:W-:-:S03]  /*2dd0*/  SHF.L.U32 R4, R8, 0x1f, RZ ;  /* 0x0000001f08047819 */ /* 0x000fc600000006ff */
[----:B------:R-:W-:Y:S01]  /*2de0*/  VIADD R5, R0, 0x150 ;  /* 0x0000015000057836 */ /* 0x000fe20000000000 */
[----:B------:R-:W1:Y:S02]  /*2df0*/  SYNCS.PHASECHK.TRANS64.TRYWAIT P0, [R0+URZ+0x140], R4 ;  /* 0x00014004000075a7 */ /* 0x000e6400080011ff */
[----:B-1----:R-:W-:Y:S05]  /*2e00*/  @!P0 BRA `(.L_x_56) ;  /* 0x0000004400d88947 */ /* 0x002fea0003800000 */
.L_x_152:
[----:B------:R-:W-:Y:S01]  /*2e10*/  ULEA UR5, UR6, UR37, 0x3 ;  /* 0x0000002506057291 */ /* 0x000fe2000f8e18ff */
[----:B-1----:R-:W-:Y:S01]  /*2e20*/  PRMT R0, RZ, 0x654, R5 ;  /* 0x00000654ff007816 */ /* 0x002fe20000000005 */
[----:B------:R-:W-:Y:S01]  /*2e30*/  @!P2 IMAD.MOV.U32 R4, RZ, RZ, 0x10 ;  /* 0x00000010ff04a424 */ /* 0x000fe200078e00ff */
[----:B------:R-:W-:Y:S01]  /*2e40*/  SHF.L.U32 R5, R12, 0x1f, RZ ;  /* 0x0000001f0c057819 */ /* 0x000fe200000006ff */
[----:B------:R-:W-:Y:S01]  /*2e50*/  UIADD3 UR4, UPT, UPT, UR5, 0xe0, URZ ;  /* 0x000000e005047890 */ /* 0x000fe2000fffe0ff */
[----:B------:R1:W-:Y:S05]  /*2e60*/  SYNCS.ARRIVE.TRANS64.RED.A1T0 RZ, [R0+URZ], RZ ;  /* 0x000000ff00ff79a7 */ /* 0x0003ea00081004ff */
[----:B------:R-:W-:Y:S01]  /*2e70*/  IMAD.U32 R6, RZ, RZ, UR4 ;  /* 0x00000004ff067e24 */ /* 0x000fe2000f8e00ff */
[----:B------:R-:W2:Y:S04]  /*2e80*/  SYNCS.PHASECHK.TRANS64.TRYWAIT P0, [UR5+0xf0], R5 ;  /* 0x0000f005ff0075a7 */ /* 0x000ea80008001105 */
[----:B------:R-:W-:Y:S01]  /*2e90*/  PRMT R6, R10, 0x654, R6 ;  /* 0x000006540a067816 */ /* 0x000fe20000000006 */
[----:B-12---:R-:W-:Y:S06]  /*2ea0*/  @!P0 BRA `(.L_x_57) ;  /* 0x0000004400c48947 */ /* 0x006fec0003800000 */
.L_x_154:
[----:B------:R-:W-:Y:S01]  /*2eb0*/  ULEA UR4, UR6, UR37, 0x4 ;  /* 0x0000002506047291 */ /* 0x000fe2000f8e20ff */
[----:B------:R-:W-:Y:S01]  /*2ec0*/  SEL R2, R6, R2, !P2 ;  /* 0x0000000206027207 */ /* 0x000fe20005000000 */
[----:B------:R-:W-:Y:S01]  /*2ed0*/  UIADD3 UR5, UPT, UPT, UR5, 0xe0, URZ ;  /* 0x000000e005057890 */ /* 0x000fe2000fffe0ff */
[----:B-1----:R-:W-:Y:S01]  /*2ee0*/  LEA R0, R11, UR37, 0x3 ;  /* 0x000000250b007c11 */ /* 0x002fe2000f8e18ff */
[----:B------:R-:W-:Y:S01]  /*2ef0*/  UIADD3 UR4, UPT, UPT, UR4, 0x170, URZ ;  /* 0x0000017004047890 */ /* 0x000fe2000fffe0ff */
[----:B------:R1:W-:Y:S01]  /*2f00*/  @!P2 SYNCS.ARRIVE.TRANS64.RED RZ, [R2+URZ], R4 ;  /* 0x0000000402ffa9a7 */ /* 0x0003e200080004ff */
[----:B------:R-:W-:Y:S01]  /*2f10*/  UIADD3 UR6, UPT, UPT, UR6, 0x1, URZ ;  /* 0x0000000106067890 */ /* 0x000fe2000fffe0ff */
[----:B------:R-:W-:-:S03]  /*2f20*/  VIADD R3, R3, 0x1 ;  /* 0x0000000103037836 */ /* 0x000fc60000000000 */
[----:B------:R-:W-:Y:S02]  /*2f30*/  UISETP.NE.AND UP0, UPT, UR6, 0x2, UPT ;  /* 0x000000020600788c */ /* 0x000fe4000bf05270 */
[----:B------:R-:W-:Y:S01]  /*2f40*/  ISETP.NE.AND P0, PT, R3, 0x2, PT ;  /* 0x000000020300780c */ /* 0x000fe20003f05270 */
[----:B------:R-:W-:Y:S06]  /*2f50*/  UGETNEXTWORKID.BROADCAST [UR4], [UR5] ;  /* 0x00000000040073ca */ /* 0x000fec0008000100 */
[----:B------:R-:W-:Y:S02]  /*2f60*/  USEL UR4, URZ, 0x1, UP0 ;  /* 0x00000001ff047887 */ /* 0x000fe40008000000 */
[----:B------:R-:W-:-:S04]  /*2f70*/  USEL UR6, UR6, URZ, UP0 ;  /* 0x000000ff06067287 */ /* 0x000fc80008000000 */
[----:B------:R-:W-:Y:S02]  /*2f80*/  LOP3.LUT R12, R12, UR4, RZ, 0x3c, !PT ;  /* 0x000000040c0c7c12 */ /* 0x000fe4000f8e3cff */
[----:B-1----:R-:W-:-:S04]  /*2f90*/  SHF.L.U32 R4, R9, 0x1f, RZ ;  /* 0x0000001f09047819 */ /* 0x002fc800000006ff */
[----:B------:R-:W1:Y:S02]  /*2fa0*/  SYNCS.PHASECHK.TRANS64.TRYWAIT P1, [R0+URZ+0xe0], R4 ;  /* 0x0000e004000075a7 */ /* 0x000e6400080211ff */
[----:B-1----:R-:W-:Y:S05]  /*2fb0*/  @!P1 BRA `(.L_x_58) ;  /* 0x0000004400989947 */ /* 0x002fea0003800000 */
.L_x_155:
[----:B-1----:R-:W-:Y:S01]  /*2fc0*/  LEA R4, R11, UR37, 0x4 ;  /* 0x000000250b047c11 */ /* 0x002fe2000f8e20ff */
[----:B------:R-:W-:Y:S01]  /*2fd0*/  VIADD R0, R0, 0xf0 ;  /* 0x000000f000007836 */ /* 0x000fe20000000000 */
[----:B------:R-:W-:Y:S01]  /*2fe0*/  SEL R3, R3, RZ, P0 ;  /* 0x000000ff03037207 */ /* 0x000fe20000000000 */
[----:B------:R-:W-:-:S03]  /*2ff0*/  VIADD R11, R11, 0x1 ;  /* 0x000000010b0b7836 */ /* 0x000fc60000000000 */
[----:B------:R-:W1:Y:S01]  /*3000*/  LDS.128 R4, [R4+0x170] ;  /* 0x0001700004047984 */ /* 0x000e620000000c00 */
[----:B------:R-:W-:Y:S02]  /*3010*/  PRMT R0, RZ, 0x654, R0 ;  /* 0x00000654ff007816 */ /* 0x000fe40000000000 */
[C---:B------:R-:W-:Y:S01]  /*3020*/  ISETP.NE.AND P1, PT, R11.reuse, 0x2, PT ;  /* 0x000000020b00780c */ /* 0x040fe20003f25270 */
[----:B------:R-:W-:Y:S01]  /*3030*/  @!PT LDS RZ, [RZ] ;  /* 0x00000000fffff984 */ /* 0x000fe20000000800 */
[----:B------:R-:W-:Y:S01]  /*3040*/  @!PT LDS RZ, [RZ] ;  /* 0x00000000fffff984 */ /* 0x000fe20000000800 */
[----:B------:R-:W-:Y:S01]  /*3050*/  @!PT LDS RZ, [RZ] ;  /* 0x00000000fffff984 */ /* 0x000fe20000000800 */
[----:B------:R-:W-:Y:S01]  /*3060*/  @!PT LDS RZ, [RZ] ;  /* 0x00000000fffff984 */ /* 0x000fe20000000800 */
[----:B------:R2:W-:Y:S06]  /*3070*/  MEMBAR.ALL.CTA ;  /* 0x0000000000007992 */ /* 0x0005ec0000008000 */
[----:B--2---:R-:W2:Y:S01]  /*3080*/  FENCE.VIEW.ASYNC.S ;  /* 0x00000000000073c6 */ /* 0x004ea20000000000 */
[----:B------:R-:W-:Y:S01]  /*3090*/  SEL R11, R11, RZ, P1 ;  /* 0x000000ff0b0b7207 */ /* 0x000fe20000800000 */
[----:B--2---:R2:W-:Y:S01]  /*30a0*/  SYNCS.ARRIVE.TRANS64.RED.A1T0 RZ, [R0+URZ], RZ ;  /* 0x000000ff00ff79a7 */ /* 0x0045e200081004ff */
[----:B-1----:R-:W-:-:S02]  /*30b0*/  LOP3.LUT P3, RZ, R6, 0x1, RZ, 0xc0, !PT ;  /* 0x0000000106ff7812 */ /* 0x002fc4000786c0ff */
[----:B------:R-:W-:-:S04]  /*30c0*/  SEL R4, RZ, 0x1, P1 ;  /* 0x00000001ff047807 */ /* 0x000fc80000800000 */
[----:B------:R-:W-:Y:S02]  /*30d0*/  LOP3.LUT R9, R9, R4, RZ, 0x3c, !PT ;  /* 0x0000000409097212 */ /* 0x000fe400078e3cff */
[----:B--2---:R-:W-:-:S04]  /*30e0*/  SEL R0, RZ, 0x1, P0 ;  /* 0x00000001ff007807 */ /* 0x004fc80000000000 */
[----:B------:R-:W-:Y:S01]  /*30f0*/  LOP3.LUT R8, R8, R0, RZ, 0x3c, !PT ;  /* 0x0000000008087212 */ /* 0x000fe200078e3cff */
[----:B------:R-:W-:Y:S06]  /*3100*/  @P3 BRA `(.L_x_59) ;  /* 0xfffffffc002c3947 */ /* 0x000fec000383ffff */
[----:B------:R-:W-:Y:S01]  /*3110*/  ULEA UR5, UR6, UR37, 0x3 ;  /* 0x0000002506057291 */ /* 0x000fe2000f8e18ff */
[----:B------:R-:W-:-:S08]  /*3120*/  SHF.L.U32 R2, R12, 0x1f, RZ ;  /* 0x0000001f0c027819 */ /* 0x000fd000000006ff */
[----:B------:R-:W1:Y:S02]  /*3130*/  SYNCS.PHASECHK.TRANS64 P0, [UR5+0xf0], R2 ;  /* 0x0000f002ff0075a7 */ /* 0x000e640008001005 */
[----:B-1----:R-:W-:Y:S05]  /*3140*/  @P0 BRA `(.L_x_60) ;  /* 0x0000000000080947 */ /* 0x002fea0003800000 */
[----:B------:R-:W1:Y:S02]  /*3150*/  SYNCS.PHASECHK.TRANS64.TRYWAIT P0, [UR5+0xf0], R2 ;  /* 0x0000f002ff0075a7 */ /* 0x000e640008001105 */
[----:B-1----:R-:W-:Y:S05]  /*3160*/  @!P0 BRA `(.L_x_61) ;  /* 0x0000004400408947 */ /* 0x002fea0003800000 */
.L_x_60:
[----:B------:R-:W-:-:S04]  /*3170*/  UIADD3 UR4, UPT, UPT, UR6, 0x1, URZ ;  /* 0x0000000106047890 */ /* 0x000fc8000fffe0ff */
[----:B------:R-:W-:-:S04]  /*3180*/  UISETP.NE.AND UP0, UPT, UR4, 0x2, UPT ;  /* 0x000000020400788c */ /* 0x000fc8000bf05270 */
[----:B------:R-:W-:Y:S02]  /*3190*/  USEL UR7, URZ, 0x1, UP0 ;  /* 0x00000001ff077887 */ /* 0x000fe40008000000 */
[----:B------:R-:W-:-:S04]  /*31a0*/  USEL UR4, UR4, URZ, UP0 ;  /* 0x000000ff04047287 */ /* 0x000fc80008000000 */
[----:B------:R-:W-:Y:S01]  /*31b0*/  ULEA UR4, UR4, UR37, 0x3 ;  /* 0x0000002504047291 */ /* 0x000fe2000f8e18ff */
[----:B-1----:R-:W-:-:S04]  /*31c0*/  LOP3.LUT R2, R12, UR7, RZ, 0x3c, !PT ;  /* 0x000000070c027c12 */ /* 0x002fc8000f8e3cff */
[----:B------:R-:W-:-:S04]  /*31d0*/  SHF.L.U32 R0, R2, 0x1f, RZ ;  /* 0x0000001f02007819 */ /* 0x000fc800000006ff */
[----:B------:R-:W1:Y:S02]  /*31e0*/  SYNCS.PHASECHK.TRANS64 P0, [UR4+0xf0], R0 ;  /* 0x0000f000ff0075a7 */ /* 0x000e640008001004 */
[----:B-1----:R-:W-:Y:S05]  /*31f0*/  @P0 EXIT ;  /* 0x000000000000094d */ /* 0x002fea0003800000 */
[----:B------:R-:W-:Y:S02]  /*3200*/  SHF.L.U32 R2, R2, 0x1f, RZ ;  /* 0x0000001f02027819 */ /* 0x000fe400000006ff */
[----:B------:R-:W-:-:S07]  /*3210*/  MOV R0, UR4 ;  /* 0x0000000400007c02 */ /* 0x000fce0008000f00 */
.L_x_62:
[----:B-1----:R1:W2:Y:S02]  /*3220*/  SYNCS.PHASECHK.TRANS64.TRYWAIT P0, [R0+URZ+0xf0], R2 ;  /* 0x0000f002000075a7 */ /* 0x0022a400080011ff */
[----:B--2---:R-:W-:Y:S05]  /*3230*/  @!P0 NANOSLEEP.SYNCS 0x989680 ;  /* 0x009896800000895d */ /* 0x004fea0003900000 */
[----:B------:R-:W2:Y:S02]  /*3240*/  @!P0 SYNCS.PHASECHK.TRANS64 P0, [R0+URZ+0xf0], R2 ;  /* 0x0000f002000085a7 */ /* 0x000ea400080010ff */
[----:B--2---:R-:W-:Y:S05]  /*3250*/  @P0 EXIT ;  /* 0x000000000000094d */ /* 0x004fea0003800000 */
[----:B------:R-:W-:Y:S05]  /*3260*/  BRA `(.L_x_62) ;  /* 0xfffffffc00ec7947 */ /* 0x000fea000383ffff */
.L_x_55:
[----:B------:R-:W-:Y:S05]  /*3270*/  BRA.U UP4, `(.L_x_63) ;  /* 0x0000001104d87547 */ /* 0x000fea000b800000 */
[----:B------:R-:W-:Y:S01]  /*3280*/  UMOV UR6, 0x40 ;  /* 0x0000004000067882 */ /* 0x000fe20000000000 */
[----:B------:R-:W-:Y:S01]  /*3290*/  NOP ;  /* 0x0000000000007918 */ /* 0x000fe20000000000 */
[----:B------:R-:W-:Y:S01]  /*32a0*/  ULEA UR6, UR37, UR6, 0x18 ;  /* 0x0000000625067291 */ /* 0x000fe2000f8ec0ff */
[----:B------:R-:W-:Y:S02]  /*32b0*/  UMOV UR7, 0x400 ;  /* 0x0000040000077882 */ /* 0x000fe40000000000 */
[----:B------:R-:W-:-:S06]  /*32c0*/  ULEA UR37, UR37, UR7, 0x18 ;  /* 0x0000000725257291 */ /* 0x000fcc000f8ec0ff */
[----:B------:R-:W1:Y:S02]  /*32d0*/  LDS.U8 R2, [UR6+0x1c] ;  /* 0x00001c06ff027984 */ /* 0x000e640008000000 */
[----:B-1----:R-:W-:-:S13]  /*32e0*/  ISETP.NE.AND P0, PT, R2, RZ, PT ;  /* 0x000000ff0200720c */ /* 0x002fda0003f05270 */
[----:B------:R-:W-:Y:S05]  /*32f0*/  @P0 BRA `(.L_x_64) ;  /* 0x0000000400080947 */ /* 0x000fea0003800000 */
[----:B------:R-:W-:Y:S02]  /*3300*/  UISETP.NE.U32.AND UP0, UPT, UR5, 0x1, UPT ;  /* 0x000000010500788c */ /* 0x000fe4000bf05070 */
[----:B------:R-:W-:-:S07]  /*3310*/  UIADD3 UR8, UPT, UPT, UR6, 0x8, URZ ;  /* 0x0000000806087890 */ /* 0x000fce000fffe0ff */
[----:B------:R-:W-:Y:S05]  /*3320*/  BRA.U !UP0, `(.L_x_65) ;  /* 0x00000001089c7547 */ /* 0x000fea000b800000 */
[----:B------:R-:W-:Y:S01]  /*3330*/  ELECT P0, URZ, PT ;  /* 0x0000000000ff782f */ /* 0x000fe20003800000 */
[----:B------:R-:W-:-:S12]  /*3340*/  BSSY B0, `(.L_x_65) ;  /* 0x0000025000007945 */ /* 0x000fd80003800000 */
[----:B------:R-:W-:Y:S05]  /*3350*/  @!P0 BRA `(.L_x_66) ;  /* 0x00000000008c8947 */ /* 0x000fea0003800000 */
[----:B------:R-:W-:-:S05]  /*3360*/  UMOV UR7, 0x10 ;  /* 0x0000001000077882 */ /* 0x000fca0000000000 */
[----:B------:R-:W-:Y:S04]  /*3370*/  DEPBAR.LE SB1, 0x36 ;  /* 0x00009d800000791a */ /* 0x000fe80000000000 */
[----:B------:R-:W1:Y:S02]  /*3380*/  UTCATOMSWS.2CTA.FIND_AND_SET.ALIGN UP1, UR7, UR7 ;  /* 0x00000007000775e3 */ /* 0x000e640008220800 */
[----:B-1----:R-:W-:Y:S01]  /*3390*/  MOV R10, UR7 ;  /* 0x00000007000a7c02 */ /* 0x002fe20008000f00 */
[----:B------:R-:W-:Y:S06]  /*33a0*/  BRA.U UP1, `(.L_x_67) ;  /* 0x0000000101187547 */ /* 0x000fec000b800000 */
.L_x_68:
[----:B------:R-:W-:Y:S05]  /*33b0*/  NANOSLEEP 0x64 ;  /* 0x000000640000795d */ /* 0x000fea0003800000 */
[----:B------:R-:W-:-:S05]  /*33c0*/  UMOV UR7, 0x10 ;  /* 0x0000001000077882 */ /* 0x000fca0000000000 */
[----:B------:R-:W-:Y:S04]  /*33d0*/  DEPBAR.LE SB1, 0x36 ;  /* 0x00009d800000791a */ /* 0x000fe80000000000 */
[----:B------:R-:W1:Y:S02]  /*33e0*/  UTCATOMSWS.2CTA.FIND_AND_SET.ALIGN UP1, UR7, UR7 ;  /* 0x00000007000775e3 */ /* 0x000e640008220800 */
[----:B-1----:R-:W-:Y:S01]  /*33f0*/  MOV R10, UR7 ;  /* 0x00000007000a7c02 */ /* 0x002fe20008000f00 */
[----:B------:R-:W-:Y:S05]  /*3400*/  BRA.U !UP1, `(.L_x_68) ;  /* 0xfffffffd09e87547 */ /* 0x000fea000b83ffff */
.L_x_67:
[----:B------:R-:W1:Y:S01]  /*3410*/  LDS R5, [UR6+0x10] ;  /* 0x00001006ff057984 */ /* 0x000e620008000800 */
[----:B------:R-:W-:Y:S01]  /*3420*/  IMAD.U32 R3, RZ, RZ, UR37 ;  /* 0x00000025ff037e24 */ /* 0x000fe2000f8e00ff */
[----:B------:R-:W-:-:S03]  /*3430*/  MOV R2, UR4 ;  /* 0x0000000400027c02 */ /* 0x000fc60008000f00 */
[----:B------:R-:W-:Y:S01]  /*3440*/  VIADD R3, R3, 0x190 ;  /* 0x0000019003037836 */ /* 0x000fe20000000000 */
[----:B-1----:R-:W-:-:S04]  /*3450*/  SHF.L.U32 R5, R5, 0x1f, RZ ;  /* 0x0000001f05057819 */ /* 0x002fc800000006ff */
[----:B------:R-:W1:Y:S02]  /*3460*/  SYNCS.PHASECHK.TRANS64.TRYWAIT P0, [UR6+0x8], R5 ;  /* 0x00000805ff0075a7 */ /* 0x000e640008001106 */
[----:B-1----:R-:W-:Y:S05]  /*3470*/  @P0 BRA `(.L_x_69) ;  /* 0x0000000000080947 */ /* 0x002fea0003800000 */
[----:B------:R-:W1:Y:S02]  /*3480*/  SYNCS.PHASECHK.TRANS64.TRYWAIT P0, [UR6+0x8], R5 ;  /* 0x00000805ff0075a7 */ /* 0x000e640008001106 */
[----:B-1----:R-:W-:Y:S05]  /*3490*/  @!P0 BRA `(.L_x_70) ;  /* 0x00000040008c8947 */ /* 0x002fea0003800000 */
.L_x_69:
[----:B-1----:R-:W-:Y:S01]  /*34a0*/  HFMA2 R4, -RZ, RZ, 0, 5.9604644775390625e-08 ;  /* 0x00000001ff047431 */ /* 0x002fe200000001ff */
[----:B------:R-:W-:Y:S01]  /*34b0*/  UPRMT UR7, UR4, 0x654, UR8 ;  /* 0x0000065404077896 */ /* 0x000fe20008000008 */
[----:B------:R-:W-:Y:S01]  /*34c0*/  IMAD.MOV.U32 R7, RZ, RZ, 0xffff ;  /* 0x0000ffffff077424 */ /* 0x000fe200078e00ff */
[----:B------:R-:W-:Y:S01]  /*34d0*/  PRMT R2, R2, 0x654, R3 ;  /* 0x0000065402027816 */ /* 0x000fe20000000003 */
[----:B------:R-:W-:Y:S02]  /*34e0*/  IMAD.MOV.U32 R5, RZ, RZ, 0x4 ;  /* 0x00000004ff057424 */ /* 0x000fe400078e00ff */
[----:B------:R-:W-:Y:S01]  /*34f0*/  IMAD.SHL.U32 R9, R10, 0x20, RZ ;  /* 0x000000200a097824 */ /* 0x000fe200078e00ff */
[----:B------:R-:W-:Y:S02]  /*3500*/  MOV R3, UR7 ;  /* 0x0000000700037c02 */ /* 0x000fe40008000f00 */
[-C--:B------:R-:W-:Y:S01]  /*3510*/  SHF.L.U32 R7, R7, R10.reuse, RZ ;  /* 0x0000000a07077219 */ /* 0x080fe200000006ff */
[----:B------:R1:W-:Y:S01]  /*3520*/  SYNCS.ARRIVE.TRANS64.RED RZ, [UR7], R5 ;  /* 0x00000005ffff79a7 */ /* 0x0003e20008000407 */
[----:B------:R-:W-:Y:S01]  /*3530*/  SHF.L.U32 R6, R4, R10, RZ ;  /* 0x0000000a04067219 */ /* 0x000fe200000006ff */
[----:B------:R1:W-:Y:S04]  /*3540*/  STS [UR37+0x190], R9 ;  /* 0x00019009ff007988 */ /* 0x0003e80008000825 */
[----:B------:R1:W-:Y:S04]  /*3550*/  STAS [R2.64], R10 ;  /* 0x0000000a02007dbd */ /* 0x0003e8000c0008ff */
[----:B------:R1:W-:Y:S04]  /*3560*/  ATOMS.OR RZ, [UR6+0x14], R7 ;  /* 0x00001407ffff798c */ /* 0x0003e8000b000006 */
[----:B------:R1:W-:Y:S04]  /*3570*/  ATOMS.OR RZ, [UR6+0x18], R6 ;  /* 0x00001806ffff798c */ /* 0x0003e8000b000006 */
[----:B------:R1:W-:Y:S02]  /*3580*/  ATOMS.XOR RZ, [UR6+0x10], R4 ;  /* 0x00001004ffff798c */ /* 0x0003e4000b800006 */
.L_x_66:
[----:B------:R-:W-:Y:S05]  /*3590*/  BSYNC B0 ;  /* 0x0000000000007941 */ /* 0x000fea0003800000 */
.L_x_65:
[----:B------:R-:W-:Y:S05]  /*35a0*/  BRA.U UP0, `(.L_x_71) ;  /* 0x00000001006c7547 */ /* 0x000fea000b800000 */
[----:B------:R-:W-:-:S03]  /*35b0*/  UMOV UR7, 0xffffffff ;  /* 0xffffffff00077882 */ /* 0x000fc60000000000 */
[----:B------:R-:W-:Y:S05]  /*35c0*/  BRA.DIV UR7, `(.L_x_72) ;  /* 0x0000004207587947 */ /* 0x000fea000b800000 */
[----:B------:R-:W-:-:S13]  /*35d0*/  ELECT P6, URZ, PT ;  /* 0x0000000000ff782f */ /* 0x000fda00038c0000 */
.L_x_159:
[----:B------:R-:W-:Y:S05]  /*35e0*/  @!P6 BRA `(.L_x_71) ;  /* 0x00000000005ce947 */ /* 0x000fea0003800000 */
[----:B-1----:R-:W1:Y:S02]  /*35f0*/  LDS R3, [UR6+0x10] ;  /* 0x00001006ff037984 */ /* 0x002e640008000800 */
[----:B-1----:R-:W-:-:S04]  /*3600*/  SHF.L.U32 R3, R3, 0x1f, RZ ;  /* 0x0000001f03037819 */ /* 0x002fc800000006ff */
[----:B------:R-:W1:Y:S02]  /*3610*/  SYNCS.PHASECHK.TRANS64.TRYWAIT P0, [UR6+0x8], R3 ;  /* 0x00000803ff0075a7 */ /* 0x000e640008001106 */
[----:B-1----:R-:W-:Y:S05]  /*3620*/  @P0 BRA `(.L_x_73) ;  /* 0x0000000000080947 */ /* 0x002fea0003800000 */
[----:B------:R-:W1:Y:S02]  /*3630*/  SYNCS.PHASECHK.TRANS64.TRYWAIT P0, [UR6+0x8], R3 ;  /* 0x00000803ff0075a7 */ /* 0x000e640008001106 */
[----:B-1----:R-:W-:Y:S05]  /*3640*/  @!P0 BRA `(.L_x_74) ;  /* 0x0000004000588947 */ /* 0x002fea0003800000 */
.L_x_73:
[----:B------:R-:W2:Y:S01]  /*3650*/  LDS R5, [UR37+0x190] ;  /* 0x00019025ff057984 */ /* 0x000ea20008000800 */
[----:B-1----:R-:W-:Y:S02]  /*3660*/  HFMA2 R2, -RZ, RZ, 0, 5.9604644775390625e-08 ;  /* 0x00000001ff027431 */ /* 0x002fe400000001ff */
[----:B------:R-:W-:Y:S01]  /*3670*/  IMAD.MOV.U32 R3, RZ, RZ, 0xffff ;  /* 0x0000ffffff037424 */ /* 0x000fe200078e00ff */
[----:B------:R-:W-:Y:S01]  /*3680*/  UPRMT UR7, UR4, 0x654, UR8 ;  /* 0x0000065404077896 */ /* 0x000fe20008000008 */
[----:B--2---:R-:W-:-:S03]  /*3690*/  IMAD.SHL.U32 R4, R5, 0x20, RZ ;  /* 0x0000002005047824 */ /* 0x004fc600078e00ff */
[-C--:B------:R-:W-:Y:S02]  /*36a0*/  SHF.L.U32 R3, R3, R5.reuse, RZ ;  /* 0x0000000503037219 */ /* 0x080fe400000006ff */
[----:B------:R-:W-:Y:S01]  /*36b0*/  SHF.L.U32 R5, R2, R5, RZ ;  /* 0x0000000502057219 */ /* 0x000fe200000006ff */
[----:B------:R2:W-:Y:S04]  /*36c0*/  STS [UR37+0x190], R4 ;  /* 0x00019004ff007988 */ /* 0x0005e80008000825 */
[----:B------:R2:W-:Y:S04]  /*36d0*/  ATOMS.OR RZ, [UR6+0x14], R3 ;  /* 0x00001403ffff798c */ /* 0x0005e8000b000006 */
[----:B------:R2:W-:Y:S01]  /*36e0*/  ATOMS.OR RZ, [UR6+0x18], R5 ;  /* 0x00001805ffff798c */ /* 0x0005e2000b000006 */
[----:B------:R-:W-:Y:S03]  /*36f0*/  SYNCS.ARRIVE.TRANS64.RED.A1T0 RZ, [UR7], RZ ;  /* 0x000000ffffff79a7 */ /* 0x000fe60008100407 */
[----:B------:R2:W-:Y:S01]  /*3700*/  ATOMS.XOR RZ, [UR6+0x10], R2 ;  /* 0x00001002ffff798c */ /* 0x0005e2000b800006 */
[----:B------:R-:W-:Y:S05]  /*3710*/  BRA `(.L_x_71) ;  /* 0x0000000000107947 */ /* 0x000fea0003800000 */
.L_x_64:
[----:B------:R-:W-:-:S05]  /*3720*/  MOV R2, 0xffffffff ;  /* 0xffffffff00027802 */ /* 0x000fca0000000f00 */
[----:B------:R1:W-:Y:S02]  /*3730*/  STS [UR37+0x190], R2 ;  /* 0x00019002ff007988 */ /* 0x0003e40008000825 */
[----:B-1----:R-:W-:Y:S02]  /*3740*/  MOV R2, 0x3760 ;  /* 0x0000376000027802 */ /* 0x002fe40000000f00 */
[----:B-----5:R-:W-:Y:S05]  /*3750*/  CALL.REL.NOINC `($__internal_1_$__cuda_sm10x_tcgen05_guardrail_trap_phase_invalid_during_alloc) ;  /* 0x0000004400747944 */ /* 0x020fea0003c00000 */
.L_x_71:
[----:B------:R-:W-:Y:S05]  /*3760*/  WARPSYNC.ALL ;  /* 0x0000000000007948 */ /* 0x000fea0003800000 */
[----:B------:R-:W3:Y:S01]  /*3770*/  S2UR UR7, SR_CgaCtaId ;  /* 0x00000000000779c3 */ /* 0x000ee20000008800 */
[----:B------:R-:W-:Y:S01]  /*3780*/  UMOV UR6, 0x400 ;  /* 0x0000040000067882 */ /* 0x000fe20000000000 */
[----:B------:R-:W-:-:S06]  /*3790*/  NOP ;  /* 0x0000000000007918 */ /* 0x000fcc0000000000 */
[----:B------:R-:W-:Y:S06]  /*37a0*/  BAR.ARV 0x6, 0xa0 ;  /* 0x0182800000007b1d */ /* 0x000fec0000002000 */
[----:B------:R-:W4:Y:S01]  /*37b0*/  LDCU UR8, c[0x0][0x38c] ;  /* 0x00007180ff0877ac */ /* 0x000f220008000800 */
[----:B------:R-:W-:Y:S01]  /*37c0*/  LOP3.LUT R0, R0, 0xffff, RZ, 0xc0, !PT ;  /* 0x0000ffff00007812 */ /* 0x000fe200078ec0ff */
[----:B-1----:R-:W-:Y:S01]  /*37d0*/  IMAD.MOV.U32 R9, RZ, RZ, 0x1 ;  /* 0x00000001ff097424 */ /* 0x002fe200078e00ff */
[----:B------:R-:W-:Y:S01]  /*37e0*/  LOP3.LUT R8, R8, 0xffff, RZ, 0xc0, !PT ;  /* 0x0000ffff08087812 */ /* 0x000fe200078ec0ff */
[----:B------:R-:W-:Y:S01]  /*37f0*/  UMOV UR19, URZ ;  /* 0x000000ff00137c82 */ /* 0x000fe20008000000 */
[----:B------:R-:W-:Y:S01]  /*3800*/  R2UR UR11, R0 ;  /* 0x00000000000b72ca */ /* 0x000fe200000e0000 */
[----:B------:R-:W-:Y:S01]  /*3810*/  UMOV UR18, URZ ;  /* 0x000000ff00127c82 */ /* 0x000fe20008000000 */
[----:B------:R-:W-:Y:S01]  /*3820*/  R2UR UR12, R8 ;  /* 0x00000000080c72ca */ /* 0x000fe200000e0000 */
[----:B------:R-:W-:Y:S01]  /*3830*/  IMAD.MOV.U32 R8, RZ, RZ, RZ ;  /* 0x000000ffff087224 */ /* 0x000fe200078e00ff */
[----:B------:R-:W-:Y:S01]  /*3840*/  UMOV UR17, URZ ;  /* 0x000000ff00117c82 */ /* 0x000fe20008000000 */
[----:B---3--:R-:W-:-:S02]  /*3850*/  ULEA UR7, UR7, UR6, 0x18 ;  /* 0x0000000607077291 */ /* 0x008fc4000f8ec0ff */
[----:B------:R-:W-:Y:S02]  /*3860*/  UISETP.NE.AND UP2, UPT, UR5, URZ, UPT ;  /* 0x000000ff0500728c */ /* 0x000fe4000bf45270 */
[----:B------:R-:W-:Y:S02]  /*3870*/  UIADD3 UR13, UPT, UPT, UR7, 0x4400, URZ ;  /* 0x00004400070d7890 */ /* 0x000fe4000fffe0ff */
[----:B------:R-:W-:Y:S02]  /*3880*/  UIADD3 UR14, UPT, UPT, UR7, 0x30400, URZ ;  /* 0x00030400070e7890 */ /* 0x000fe4000fffe0ff */
[----:B----4-:R-:W-:Y:S01]  /*3890*/  UIADD3 UR8, UPT, UPT, UR8, 0x3f, URZ ;  /* 0x0000003f08087890 */ /* 0x010fe2000fffe0ff */
[----:B--2---:R-:W1:Y:S01]  /*38a0*/  LDS R2, [UR7+0x190] ;  /* 0x00019007ff027984 */ /* 0x004e620008000800 */
[----:B------:R-:W-:Y:S02]  /*38b0*/  USHF.R.U32.HI UR13, URZ, 0x4, UR13 ;  /* 0x00000004ff0d7899 */ /* 0x000fe4000801160d */
[----:B------:R-:W-:-:S02]  /*38c0*/  USHF.R.S32.HI UR6, URZ, 0x1f, UR8 ;  /* 0x0000001fff067899 */ /* 0x000fc40008011408 */
[----:B------:R-:W-:Y:S02]  /*38d0*/  USHF.R.U32.HI UR14, URZ, 0x4, UR14 ;  /* 0x00000004ff0e7899 */ /* 0x000fe4000801160e */
[----:B------:R-:W-:Y:S02]  /*38e0*/  ULEA.HI UR6, UR6, UR8, URZ, 0x6 ;  /* 0x0000000806067291 */ /* 0x000fe4000f8f30ff */
[----:B------:R-:W-:Y:S02]  /*38f0*/  ULOP3.LUT UR13, UR13, 0x3fff, URZ, 0xc0, !UPT ;  /* 0x00003fff0d0d7892 */ /* 0x000fe4000f8ec0ff */
[----:B------:R-:W-:Y:S02]  /*3900*/  USHF.R.S32.HI UR6, URZ, 0x6, UR6 ;  /* 0x00000006ff067899 */ /* 0x000fe40008011406 */
[----:B------:R-:W-:Y:S02]  /*3910*/  ULOP3.LUT UR14, UR14, 0x3fff, URZ, 0xc0, !UPT ;  /* 0x00003fff0e0e7892 */ /* 0x000fe4000f8ec0ff */
[----:B------:R-:W-:Y:S01]  /*3920*/  UISETP.LT.AND UP0, UPT, UR6, 0x1, UPT ;  /* 0x000000010600788c */ /* 0x000fe2000bf01270 */
[----:B------:R-:W-:Y:S01]  /*3930*/  UMOV UR28, 0x0 ;  /* 0x00000000001c7882 */ /* 0x000fe20000000000 */
[----:B------:R-:W-:Y:S01]  /*3940*/  UMOV UR29, 0x10080490 ;  /* 0x10080490001d7882 */ /* 0x000fe20000000000 */
[----:B------:R-:W-:-:S02]  /*3950*/  ULOP3.LUT UR13, UR13, 0x10000, URZ, 0xfc, !UPT ;  /* 0x000100000d0d7892 */ /* 0x000fc4000f8efcff */
[----:B------:R-:W-:Y:S02]  /*3960*/  ULOP3.LUT UR14, UR14, 0x10000, URZ, 0xfc, !UPT ;  /* 0x000100000e0e7892 */ /* 0x000fe4000f8efcff */
[----:B------:R-:W-:Y:S01]  /*3970*/  USEL UR20, UR6, 0x1, !UP0 ;  /* 0x0000000106147887 */ /* 0x000fe2000c000000 */
[----:B------:R-:W-:Y:S01]  /*3980*/  UMOV UR26, 0x0 ;  /* 0x00000000001a7882 */ /* 0x000fe20000000000 */
[----:B------:R-:W-:Y:S01]  /*3990*/  UMOV UR27, 0x10080490 ;  /* 0x10080490001b7882 */ /* 0x000fe20000000000 */
[----:B------:R-:W-:Y:S01]  /*39a0*/  UMOV UR24, 0x0 ;  /* 0x0000000000187882 */ /* 0x000fe20000000000 */
[----:B------:R-:W-:Y:S01]  /*39b0*/  UMOV UR25, 0x10080490 ;  /* 0x1008049000197882 */ /* 0x000fe20000000000 */
[----:B------:R-:W-:Y:S01]  /*39c0*/  UMOV UR22, 0x0 ;  /* 0x0000000000167882 */ /* 0x000fe20000000000 */
[----:B------:R-:W-:Y:S01]  /*39d0*/  UMOV UR23, 0x10080490 ;  /* 0x1008049000177882 */ /* 0x000fe20000000000 */
[----:B-1----:R-:W-:Y:S02]  /*39e0*/  R2UR UR21, R2 ;  /* 0x00000000021572ca */ /* 0x002fe400000e0000 */
[----:B------:R-:W-:-:S13]  /*39f0*/  CS2R R2, SRZ ;  /* 0x0000000000027805 */ /* 0x000fda000001ff00 */
.L_x_82:
[C---:B------:R-:W-:Y:S02]  /*3a00*/  LEA R0, R8.reuse, UR7, 0x3 ;  /* 0x0000000708007c11 */ /* 0x040fe4000f8e18ff */
[----:B------:R-:W-:Y:S02]  /*3a10*/  SHF.L.U32 R4, R3, 0x1f, RZ ;  /* 0x0000001f03047819 */ /* 0x000fe400000006ff */
[----:B------:R-:W-:Y:S02]  /*3a20*/  LEA R5, R8, UR7, 0x4 ;  /* 0x0000000708057c11 */ /* 0x000fe4000f8e20ff */
[----:B------:R-:W1:Y:S02]  /*3a30*/  SYNCS.PHASECHK.TRANS64.TRYWAIT P0, [R0+URZ+0xe0], R4 ;  /* 0x0000e004000075a7 */ /* 0x000e6400080011ff */
[----:B-1-34-:R-:W-:Y:S05]  /*3a40*/  @!P0 BRA `(.L_x_75) ;  /* 0x0000003c00708947 */ /* 0x01afea0003800000 */
.L_x_160:
[----:B-1----:R-:W1:Y:S01]  /*3a50*/  LDS.128 R4, [R5+0x170] ;  /* 0x0001700005047984 */ /* 0x002e620000000c00 */
[----:B------:R-:W-:Y:S02]  /*3a60*/  VIADD R0, R0, 0xf0 ;  /* 0x000000f000007836 */ /* 0x000fe40000000000 */
[----:B------:R-:W-:Y:S01]  /*3a70*/  VIADD R8, R8, 0x1 ;  /* 0x0000000108087836 */ /* 0x000fe20000000000 */
[----:B------:R-:W-:Y:S01]  /*3a80*/  @!PT LDS RZ, [RZ] ;  /* 0x00000000fffff984 */ /* 0x000fe20000000800 */
[----:B------:R-:W-:Y:S01]  /*3a90*/  @!PT LDS RZ, [RZ] ;  /* 0x00000000fffff984 */ /* 0x000fe20000000800 */
[----:B------:R-:W-:Y:S01]  /*3aa0*/  @!PT LDS RZ, [RZ] ;  /* 0x00000000fffff984 */ /* 0x000fe20000000800 */
[----:B------:R-:W-:Y:S01]  /*3ab0*/  @!PT LDS RZ, [RZ] ;  /* 0x00000000fffff984 */ /* 0x000fe20000000800 */
[----:B------:R2:W-:Y:S06]  /*3ac0*/  MEMBAR.ALL.CTA ;  /* 0x0000000000007992 */ /* 0x0005ec0000008000 */
[----:B--2---:R-:W2:Y:S01]  /*3ad0*/  FENCE.VIEW.ASYNC.S ;  /* 0x00000000000073c6 */ /* 0x004ea20000000000 */
[----:B------:R-:W-:-:S04]  /*3ae0*/  PRMT R0, RZ, 0x654, R0 ;  /* 0x00000654ff007816 */ /* 0x000fc80000000000 */
[----:B--2---:R2:W-:Y:S01]  /*3af0*/  SYNCS.ARRIVE.TRANS64.RED.A1T0 RZ, [R0+URZ], RZ ;  /* 0x000000ff00ff79a7 */ /* 0x0045e200081004ff */
[----:B-1----:R-:W-:Y:S01]  /*3b00*/  LOP3.LUT P1, RZ, R6, 0x1, RZ, 0xc0, !PT ;  /* 0x0000000106ff7812 */ /* 0x002fe2000782c0ff */
[----:B--2---:R-:W-:-:S12]  /*3b10*/  BRA.U UP2, `(.L_x_76) ;  /* 0x0000000502087547 */ /* 0x004fd8000b800000 */
[----:B------:R-:W1:Y:S01]  /*3b20*/  LDCU UR8, c[0x0][0x38c] ;  /* 0x00007180ff0877ac */ /* 0x000e620008000800 */
[----:B------:R-:W-:Y:S02]  /*3b30*/  PLOP3.LUT P2, PT, PT, PT, PT, 0x80, 0x8 ;  /* 0x000000000008781c */ /* 0x000fe40003f4f070 */
[----:B------:R-:W-:Y:S01]  /*3b40*/  SHF.L.U32 R4, R9, 0x1f, RZ ;  /* 0x0000001f09047819 */ /* 0x000fe200000006ff */
[----:B------:R-:W-:Y:S02]  /*3b50*/  ULEA UR9, UR19, UR7, 0x3 ;  /* 0x0000000713097291 */ /* 0x000fe4000f8e18ff */
[----:B------:R-:W-:Y:S02]  /*3b60*/  ULEA UR10, UR19, UR21, 0x5 ;  /* 0x00000015130a7291 */ /* 0x000fe4000f8e28ff */
[----:B-1----:R-:W-:-:S06]  /*3b70*/  UISETP.GE.AND UP0, UPT, UR8, 0x1, UPT ;  /* 0x000000010800788c */ /* 0x002fcc000bf06270 */
[----:B------:R-:W-:-:S05]  /*3b80*/  PLOP3.LUT P0, PT, PT, PT, UP0, 0x80, 0x8 ;  /* 0x000000000008781c */ /* 0x000fca0003f0f008 */
[----:B------:R-:W-:-:S08]  /*3b90*/  @UP0 ULEA UR8, UR18, UR7, 0x3 ;  /* 0x0000000712080291 */ /* 0x000fd0000f8e18ff */
[----:B------:R-:W-:-:S04]  /*3ba0*/  @P0 SHF.L.U32 R0, R2, 0x1f, RZ ;  /* 0x0000001f02000819 */ /* 0x000fc800000006ff */
[----:B------:R1:W2:Y:S01]  /*3bb0*/  @P0 SYNCS.PHASECHK.TRANS64.TRYWAIT P2, [UR8], R0 ;  /* 0x00000000ff0005a7 */ /* 0x0002a20008041108 */
[----:B------:R-:W3:Y:S02]  /*3bc0*/  SYNCS.PHASECHK.TRANS64.TRYWAIT P0, [UR9+0x120], R4 ;  /* 0x00012004ff0075a7 */ /* 0x000ee40008001109 */
[----:B-123--:R-:W-:Y:S05]  /*3bd0*/  @!P0 BRA `(.L_x_77) ;  /* 0x0000003c00208947 */ /* 0x00efea0003800000 */
.L_x_162:
[----:B------:R-:W-:Y:S01]  /*3be0*/  UMOV UR16, UR17 ;  /* 0x0000001100107c82 */ /* 0x000fe20008000000 */
[----:B------:R-:W-:Y:S05]  /*3bf0*/  BRA.U !UP0, `(.L_x_78) ;  /* 0x0000000108c07547 */ /* 0x000fea000b800000 */
[----:B------:R-:W-:Y:S02]  /*3c00*/  UIADD3 UR16, UPT, UPT, UR20, UR17, URZ ;  /* 0x0000001114107290 */ /* 0x000fe4000fffe0ff */
[----:B------:R-:W-:Y:S01]  /*3c10*/  UPLOP3.LUT UP3, UPT, UPT, UPT, UPT, 0x40, 0x4 ;  /* 0x000000000004789c */ /* 0x000fe20003f6e870 */
[----:B------:R-:W-:Y:S01]  /*3c20*/  UMOV UR15, UR6 ;  /* 0x00000006000f7c82 */ /* 0x000fe20008000000 */
[----:B------:R-:W-:-:S09]  /*3c30*/  UMOV UR46, UR18 ;  /* 0x00000012002e7c82 */ /* 0x000fd20008000000 */
.L_x_81:
[----:B--2---:R-:W-:Y:S01]  /*3c40*/  ULEA UR8, UR46, UR7, 0x3 ;  /* 0x000000072e087291 */ /* 0x004fe2000f8e18ff */
[----:B---3--:R-:W-:Y:S11]  /*3c50*/  @P2 BRA `(.L_x_79) ;  /* 0x00000000000c2947 */ /* 0x008ff60003800000 */
[----:B-1----:R-:W-:Y:S04]  /*3c60*/  SHF.L.U32 R4, R2, 0x1f, RZ ;  /* 0x0000001f02047819 */ /* 0x002fe800000006ff */
[----:B------:R-:W1:Y:S02]  /*3c70*/  SYNCS.PHASECHK.TRANS64.TRYWAIT P0, [UR8], R4 ;  /* 0x00000004ff0075a7 */ /* 0x000e640008001108 */
[----:B-1----:R-:W-:Y:S05]  /*3c80*/  @!P0 BRA `(.L_x_80) ;  /* 0x0000003c000c8947 */ /* 0x002fea0003800000 */
.L_x_79:
[----:B------:R-:W-:Y:S01]  /*3c90*/  UISETP.NE.AND UP0, UPT, UR15, 0x1, UPT ;  /* 0x000000010f00788c */ /* 0x000fe2000bf05270 */
[----:B------:R-:W-:Y:S01]  /*3ca0*/  PLOP3.LUT P2, PT, PT, PT, PT, 0x80, 0x8 ;  /* 0x000000000008781c */ /* 0x000fe20003f4f070 */
[----:B------:R-:W-:Y:S02]  /*3cb0*/  UIADD3 UR18, UPT, UPT, UR46, 0x1, URZ ;  /* 0x000000012e127890 */ /* 0x000fe4000fffe0ff */
[----:B------:R-:W-:Y:S02]  /*3cc0*/  ULEA UR32, UR46, UR14, 0x7 ;  /* 0x0000000e2e207291 */ /* 0x000fe4000f8e38ff */
[----:B------:R-:W-:Y:S01]  /*3cd0*/  UISETP.NE.AND UP1, UPT, UR18, 0xb, UPT ;  /* 0x0000000b1200788c */ /* 0x000fe2000bf25270 */
[----:B------:R-:W-:Y:S01]  /*3ce0*/  PLOP3.LUT P0, PT, PT, PT, UP0, 0x80, 0x8 ;  /* 0x000000000008781c */ /* 0x000fe20003f0f008 */
[----:B------:R-:W-:Y:S02]  /*3cf0*/  UIADD3 UR44, UPT, UPT, UR32, 0x2, URZ ;  /* 0x00000002202c7890 */ /* 0x000fe4000fffe0ff */
[----:B------:R-:W-:Y:S02]  /*3d00*/  USEL UR31, URZ, 0x1, UP1 ;  /* 0x00000001ff1f7887 */ /* 0x000fe40008800000 */
[----:B------:R-:W-:Y:S02]  /*3d10*/  USEL UR18, UR18, URZ, UP1 ;  /* 0x000000ff12127287 */ /* 0x000fe40008800000 */
[----:B------:R-:W-:Y:S02]  /*3d20*/  UIADD3 UR40, UPT, UPT, UR32, 0x4, URZ ;  /* 0x0000000420287890 */ /* 0x000fe4000fffe0ff */
[----:B------:R-:W-:Y:S01]  /*3d30*/  @UP0 ULEA UR30, UR18, UR7, 0x3 ;  /* 0x00000007121e0291 */ /* 0x000fe2000f8e18ff */
[----:B------:R-:W-:Y:S01]  /*3d40*/  LOP3.LUT R2, R2, UR31, RZ, 0x3c, !PT ;  /* 0x0000001f02027c12 */ /* 0x000fe2000f8e3cff */
[----:B------:R-:W-:Y:S02]  /*3d50*/  UIADD3 UR36, UPT, UPT, UR32, 0x6, URZ ;  /* 0x0000000620247890 */ /* 0x000fe4000fffe0ff */
[----:B------:R-:W-:Y:S01]  /*3d60*/  UIADD3 UR8, UPT, UPT, UR8, 0x58, URZ ;  /* 0x0000005808087890 */ /* 0x000fe2000fffe0ff */
[----:B-1----:R-:W-:Y:S01]  /*3d70*/  @P0 SHF.L.U32 R0, R2, 0x1f, RZ ;  /* 0x0000001f02000819 */ /* 0x002fe200000006ff */
[----:B------:R-:W-:Y:S02]  /*3d80*/  UIADD3 UR17, UPT, UPT, UR17, 0x1, URZ ;  /* 0x0000000111117890 */ /* 0x000fe4000fffe0ff */
[----:B------:R-:W-:Y:S01]  /*3d90*/  UIADD3 UR15, UPT, UPT, UR15, -0x1, URZ ;  /* 0xffffffff0f0f7890 */ /* 0x000fe2000fffe0ff */
[----:B------:R2:W3:Y:S01]  /*3da0*/  @P0 SYNCS.PHASECHK.TRANS64.TRYWAIT P2, [UR30], R0 ;  /* 0x00000000ff0005a7 */ /* 0x0004e2000804111e */
[----:B------:R-:W-:Y:S02]  /*3db0*/  ULEA UR30, UR46, UR13, 0xa ;  /* 0x0000000d2e1e7291 */ /* 0x000fe4000f8e50ff */
[----:B------:R-:W-:Y:S02]  /*3dc0*/  UISETP.NE.AND UP0, UPT, UR17, UR16, UPT ;  /* 0x000000101100728c */ /* 0x000fe4000bf05270 */
[----:B------:R-:W-:Y:S02]  /*3dd0*/  UIADD3 UR42, UPT, UPT, UR30, 0x2, URZ ;  /* 0x000000021e2a7890 */ /* 0x000fe4000fffe0ff */
[----:B------:R-:W-:Y:S02]  /*3de0*/  UIADD3 UR38, UPT, UPT, UR30, 0x4, URZ ;  /* 0x000000041e267890 */ /* 0x000fe4000fffe0ff */
[----:B------:R-:W-:Y:S01]  /*3df0*/  UIADD3 UR34, UPT, UPT, UR30, 0x6, URZ ;  /* 0x000000061e227890 */ /* 0x000fe2000fffe0ff */
[----:B------:R-:W-:Y:S01]  /*3e00*/  UMOV UR33, 0x40004040 ;  /* 0x4000404000217882 */ /* 0x000fe20000000000 */
[----:B------:R-:W-:Y:S01]  /*3e10*/  UMOV UR31, 0x40004040 ;  /* 0x40004040001f7882 */ /* 0x000fe20000000000 */
[----:B------:R-:W-:Y:S01]  /*3e20*/  UMOV UR45, 0x40004040 ;  /* 0x40004040002d7882 */ /* 0x000fe20000000000 */
[----:B------:R2:W-:Y:S01]  /*3e30*/  UTCHMMA.2CTA gdesc[UR30], gdesc[UR32], tmem[UR10], tmem[UR28], idesc[UR29], UP3 ;  /* 0x00ff1c201e0075ea */ /* 0x0005e20009a0000a */
[----:B------:R-:W-:Y:S01]  /*3e40*/  UPLOP3.LUT UP3, UPT, UPT, UPT, UPT, 0x80, 0x8 ;  /* 0x000000000008789c */ /* 0x000fe20003f6f070 */
[----:B------:R-:W-:Y:S01]  /*3e50*/  UMOV UR43, 0x40004040 ;  /* 0x40004040002b7882 */ /* 0x000fe20000000000 */
[----:B------:R-:W-:Y:S01]  /*3e60*/  UMOV UR41, 0x40004040 ;  /* 0x4000404000297882 */ /* 0x000fe20000000000 */
[----:B------:R2:W-:Y:S01]  /*3e70*/  UTCHMMA.2CTA gdesc[UR42], gdesc[UR44], tmem[UR10], tmem[UR26], idesc[UR27], UPT ;  /* 0x00ff1a2c2a0075ea */ /* 0x0005e2000ba0000a */
[----:B------:R-:W-:Y:S01]  /*3e80*/  UMOV UR39, 0x40004040 ;  /* 0x4000404000277882 */ /* 0x000fe20000000000 */
[----:B------:R-:W-:Y:S01]  /*3e90*/  UMOV UR37, 0x40004040 ;  /* 0x4000404000257882 */ /* 0x000fe20000000000 */
[----:B------:R-:W-:Y:S01]  /*3ea0*/  UMOV UR35, 0x40004040 ;  /* 0x4000404000237882 */ /* 0x000fe20000000000 */
[----:B------:R2:W-:Y:S01]  /*3eb0*/  UTCHMMA.2CTA gdesc[UR38], gdesc[UR40], tmem[UR10], tmem[UR24], idesc[UR25], UPT ;  /* 0x00ff1828260075ea */ /* 0x0005e2000ba0000a */
[----:B------:R2:W-:Y:S01]  /*3ec0*/  UTCHMMA.2CTA gdesc[UR34], gdesc[UR36], tmem[UR10], tmem[UR22], idesc[UR23], UPT ;  /* 0x00ff1624220075ea */ /* 0x0005e2000ba0000a */
[----:B------:R2:W-:Y:S01]  /*3ed0*/  UTCBAR.2CTA.MULTICAST [UR8], URZ, UR12 ;  /* 0x000000ff080073e9 */ /* 0x0005e2000820080c */
[----:B------:R-:W-:Y:S01]  /*3ee0*/  UMOV UR46, UR18 ;  /* 0x00000012002e7c82 */ /* 0x000fe20008000000 */
[----:B------:R-:W-:Y:S05]  /*3ef0*/  BRA.U UP0, `(.L_x_81) ;  /* 0xfffffffd00507547 */ /* 0x000fea000b83ffff */
.L_x_78:
[----:B------:R-:W-:Y:S01]  /*3f00*/  UIADD3 UR9, UPT, UPT, UR9, 0x100, URZ ;  /* 0x0000010009097890 */ /* 0x000fe2000fffe0ff */
[----:B------:R-:W-:-:S08]  /*3f10*/  UMOV UR17, UR16 ;  /* 0x0000001000117c82 */ /* 0x000fd00008000000 */
[----:B------:R4:W-:Y:S01]  /*3f20*/  UTCBAR.2CTA.MULTICAST [UR9], URZ, UR11 ;  /* 0x000000ff090073e9 */ /* 0x0009e2000820080b */
[----:B------:R-:W-:Y:S02]  /*3f30*/  NOP ;  /* 0x0000000000007918 */ /* 0x000fe40000000000 */
.L_x_76:
[----:B------:R-:W-:Y:S01]  /*3f40*/  UIADD3 UR19, UPT, UPT, UR19, 0x1, URZ ;  /* 0x0000000113137890 */ /* 0x000fe2000fffe0ff */
[----:B------:R-:W-:-:S03]  /*3f50*/  ISETP.NE.AND P0, PT, R8, 0x2, PT ;  /* 0x000000020800780c */ /* 0x000fc60003f05270 */
[----:B------:R-:W-:Y:S01]  /*3f60*/  UISETP.NE.AND UP0, UPT, UR19, 0x4, UPT ;  /* 0x000000041300788c */ /* 0x000fe2000bf05270 */
[----:B-12---:R-:W-:Y:S02]  /*3f70*/  SEL R0, RZ, 0x1, P0 ;  /* 0x00000001ff007807 */ /* 0x006fe40000000000 */
[----:B------:R-:W-:Y:S01]  /*3f80*/  SEL R8, R8, RZ, P0 ;  /* 0x000000ff08087207 */ /* 0x000fe20000000000 */
[----:B------:R-:W-:Y:S01]  /*3f90*/  USEL UR8, URZ, 0x1, UP0 ;  /* 0x00000001ff087887 */ /* 0x000fe20008000000 */
[----:B------:R-:W-:Y:S01]  /*3fa0*/  LOP3.LUT R3, R3, R0, RZ, 0x3c, !PT ;  /* 0x0000000003037212 */ /* 0x000fe200078e3cff */
[----:B------:R-:W-:-:S04]  /*3fb0*/  USEL UR19, UR19, URZ, UP0 ;  /* 0x000000ff13137287 */ /* 0x000fc80008000000 */
[----:B------:R-:W-:Y:S01]  /*3fc0*/  LOP3.LUT R9, R9, UR8, RZ, 0x3c, !PT ;  /* 0x0000000809097c12 */ /* 0x000fe2000f8e3cff */
[----:B------:R-:W-:Y:S07]  /*3fd0*/  @P1 BRA `(.L_x_82) ;  /* 0xfffffff800881947 */ /* 0x000fee000383ffff */
[----:B------:R-:W1:Y:S01]  /*3fe0*/  S2UR UR6, SR_CgaCtaId ;  /* 0x00000000000679c3 */ /* 0x000e620000008800 */
[----:B------:R-:W-:Y:S01]  /*3ff0*/  ELECT P0, URZ, PT ;  /* 0x0000000000ff782f */ /* 0x000fe20003800000 */
[----:B------:R-:W-:Y:S01]  /*4000*/  HFMA2 R0, -RZ, RZ, 0, 5.9604644775390625e-08 ;  /* 0x00000001ff007431 */ /* 0x000fe200000001ff */
[----:B------:R-:W-:-:S05]  /*4010*/  UMOV UR8, 0x40 ;  /* 0x0000004000087882 */ /* 0x000fca0000000000 */
[----:B------:R-:W-:Y:S01]  /*4020*/  UVIRTCOUNT.DEALLOC.SMPOOL 0x80 ;  /* 0x000000800000784c */ /* 0x000fe20000000000 */
[----:B------:R-:W-:Y:S02]  /*4030*/  UISETP.NE.AND UP0, UPT, UR5, URZ, UPT ;  /* 0x000000ff0500728c */ /* 0x000fe4000bf05270 */
[----:B-1----:R-:W-:-:S09]  /*4040*/  ULEA UR6, UR6, UR8, 0x18 ;  /* 0x0000000806067291 */ /* 0x002fd2000f8ec0ff */
[----:B------:R1:W-:Y:S01]  /*4050*/  @P0 STS.U8 [UR6+0x1c], R0 ;  /* 0x00001c00ff000988 */ /* 0x0003e20008000006 */
[----:B------:R-:W-:Y:S05]  /*4060*/  BRA.U UP0, `(.L_x_83) ;  /* 0x0000000100a07547 */ /* 0x000fea000b800000 */
[----:B------:R-:W-:Y:S01]  /*4070*/  UIADD3 UR5, UPT, UPT, UR7, 0x120, URZ ;  /* 0x0000012007057890 */ /* 0x000fe2000fffe0ff */
[----:B------:R-:W-:-:S03]  /*4080*/  SHF.L.U32 R2, R9, 0x1f, RZ ;  /* 0x0000001f09027819 */ /* 0x000fc600000006ff */
[----:B------:R-:W-:-:S09]  /*4090*/  ULEA UR8, UR19, UR5, 0x3 ;  /* 0x0000000513087291 */ /* 0x000fd2000f8e18ff */
[----:B------:R-:W2:Y:S02]  /*40a0*/  SYNCS.PHASECHK.TRANS64.TRYWAIT P0, [UR8], R2 ;  /* 0x00000002ff0075a7 */ /* 0x000ea40008001108 */
[----:B--2---:R-:W-:Y:S05]  /*40b0*/  @!P0 BRA `(.L_x_84) ;  /* 0x0000003800188947 */ /* 0x004fea0003800000 */
.L_x_165:
[----:B----4-:R-:W-:-:S04]  /*40c0*/  UIADD3 UR9, UPT, UPT, UR19, 0x1, URZ ;  /* 0x0000000113097890 */ /* 0x010fc8000fffe0ff */
        /* <DEDUP_REMOVED lines=8> */
.L_x_167:
        /* <DEDUP_REMOVED lines=9> */
.L_x_169:
[----:B------:R-:W-:-:S04]  /*41e0*/  UIADD3 UR9, UPT, UPT, UR9, 0x1, URZ ;  /* 0x0000000109097890 */ /* 0x000fc8000fffe0ff */
[----:B------:R-:W-:-:S04]  /*41f0*/  UISETP.NE.AND UP1, UPT, UR9, 0x4, UPT ;  /* 0x000000040900788c */ /* 0x000fc8000bf25270 */
[----:B------:R-:W-:Y:S02]  /*4200*/  USEL UR8, URZ, 0x1, UP1 ;  /* 0x00000001ff087887 */ /* 0x000fe40008800000 */
[----:B------:R-:W-:-:S04]  /*4210*/  USEL UR9, UR9, URZ, UP1 ;  /* 0x000000ff09097287 */ /* 0x000fc80008800000 */
[----:B------:R-:W-:Y:S01]  /*4220*/  ULEA UR9, UR9, UR5, 0x3 ;  /* 0x0000000509097291 */ /* 0x000fe2000f8e18ff */
[----:B------:R-:W-:-:S04]  /*4230*/  LOP3.LUT R2, R2, UR8, RZ, 0x3c, !PT ;  /* 0x0000000802027c12 */ /* 0x000fc8000f8e3cff */
[----:B------:R-:W-:Y:S01]  /*4240*/  SHF.L.U32 R2, R2, 0x1f, RZ ;  /* 0x0000001f02027819 */ /* 0x000fe200000006ff */
[----:B-1----:R-:W-:-:S04]  /*4250*/  IMAD.U32 R0, RZ, RZ, UR9 ;  /* 0x00000009ff007e24 */ /* 0x002fc8000f8e00ff */
[----:B------:R1:W2:Y:S03]  /*4260*/  SYNCS.PHASECHK.TRANS64.TRYWAIT P0, [R0+URZ], R2 ;  /* 0x00000002000075a7 */ /* 0x0002a600080011ff */
[----:B--2---:R-:W-:Y:S05]  /*4270*/  @!P0 NANOSLEEP.SYNCS 0x989680 ;  /* 0x009896800000895d */ /* 0x004fea0003900000 */
[----:B------:R-:W2:Y:S02]  /*4280*/  @!P0 SYNCS.PHASECHK.TRANS64 P0, [R0+URZ], R2 ;  /* 0x00000002000085a7 */ /* 0x000ea400080010ff */
[----:B--2---:R-:W-:Y:S05]  /*4290*/  @P0 BRA `(.L_x_87) ;  /* 0x0000000000200947 */ /* 0x004fea0003800000 */
.L_x_88:
[----:B--2---:R2:W4:Y:S02]  /*42a0*/  SYNCS.PHASECHK.TRANS64.TRYWAIT P0, [R0+URZ], R2 ;  /* 0x00000002000075a7 */ /* 0x00452400080011ff */
[----:B----4-:R-:W-:Y:S05]  /*42b0*/  @!P0 NANOSLEEP.SYNCS 0x989680 ;  /* 0x009896800000895d */ /* 0x010fea0003900000 */
[----:B------:R-:W4:Y:S02]  /*42c0*/  @!P0 SYNCS.PHASECHK.TRANS64 P0, [R0+URZ], R2 ;  /* 0x00000002000085a7 */ /* 0x000f2400080010ff */
[----:B----4-:R-:W-:Y:S05]  /*42d0*/  @!P0 BRA `(.L_x_88) ;  /* 0xfffffffc00f08947 */ /* 0x010fea000383ffff */
[----:B------:R-:W-:Y:S05]  /*42e0*/  BRA `(.L_x_87) ;  /* 0x00000000000c7947 */ /* 0x000fea0003800000 */
.L_x_83:
[----:B------:R-:W-:-:S04]  /*42f0*/  UIADD3 UR5, UPT, UPT, UR7, 0x160, URZ ;  /* 0x0000016007057890 */ /* 0x000fc8000fffe0ff */
[----:B------:R-:W-:-:S09]  /*4300*/  UPRMT UR5, UR4, 0x654, UR5 ;  /* 0x0000065404057896 */ /* 0x000fd20008000005 */
[----:B------:R-:W-:Y:S03]  /*4310*/  SYNCS.ARRIVE.TRANS64.RED.A1T0 RZ, [UR5], RZ ;  /* 0x000000ffffff79a7 */ /* 0x000fe60008100405 */
.L_x_87:
[----:B-12---:R-:W-:Y:S01]  /*4320*/  SHF.L.U32 R2, RZ, 0x1f, RZ ;  /* 0x0000001fff027819 */ /* 0x006fe200000006ff */
[----:B------:R-:W-:Y:S01]  /*4330*/  UIADD3 UR5, UPT, UPT, UR7, 0x160, URZ ;  /* 0x0000016007057890 */ /* 0x000fe2000fffe0ff */
[----:B------:R-:W-:Y:S02]  /*4340*/  PLOP3.LUT P0, PT, PT, PT, UP0, 0x80, 0x8 ;  /* 0x000000000008781c */ /* 0x000fe40003f0f008 */
[----:B------:R-:W1:Y:S02]  /*4350*/  SYNCS.PHASECHK.TRANS64.TRYWAIT P1, [UR7+0x160], R2 ;  /* 0x00016002ff0075a7 */ /* 0x000e640008021107 */
[----:B-1----:R-:W-:Y:S09]  /*4360*/  @!P1 BRA `(.L_x_89) ;  /* 0x0000003400b49947 */ /* 0x002ff20003800000 */
.L_x_171:
[----:B------:R-:W-:Y:S01]  /*4370*/  @!UP0 UPRMT UR5, UR4, 0x654, UR5 ;  /* 0x0000065404058896 */ /* 0x000fe20008000005 */
[----:B------:R-:W-:Y:S02]  /*4380*/  UMOV UR8, 0xffff ;  /* 0x0000ffff00087882 */ /* 0x000fe40000000000 */
[----:B------:R-:W-:-:S06]  /*4390*/  UMOV UR4, 0x1 ;  /* 0x0000000100047882 */ /* 0x000fcc0000000000 */
[----:B------:R-:W-:Y:S01]  /*43a0*/  @!P0 SYNCS.ARRIVE.TRANS64.RED.A1T0 RZ, [UR5], RZ ;  /* 0x000000ffffff89a7 */ /* 0x000fe20008100405 */
[----:B------:R-:W-:Y:S01]  /*43b0*/  NOP ;  /* 0x0000000000007918 */ /* 0x000fe20000000000 */
[----:B-1----:R-:W1:Y:S01]  /*43c0*/  LDS R0, [UR6+0x14] ;  /* 0x00001406ff007984 */ /* 0x002e620008000800 */
[----:B------:R-:W-:-:S04]  /*43d0*/  ULOP3.LUT UR5, UR21, 0xffff, URZ, 0xc0, !UPT ;  /* 0x0000ffff15057892 */ /* 0x000fc8000f8ec0ff */
[----:B------:R-:W-:-:S04]  /*43e0*/  USHF.R.U32.HI UR5, URZ, 0x5, UR5 ;  /* 0x00000005ff057899 */ /* 0x000fc80008011605 */
[----:B------:R-:W-:Y:S02]  /*43f0*/  USHF.L.U32 UR8, UR8, UR5, URZ ;  /* 0x0000000508087299 */ /* 0x000fe400080006ff */
[----:B------:R-:W-:-:S04]  /*4400*/  USHF.L.U32 UR4, UR4, UR5, URZ ;  /* 0x0000000504047299 */ /* 0x000fc800080006ff */
[----:B-1----:R-:W-:-:S04]  /*4410*/  LOP3.LUT R0, R0, UR8, RZ, 0xc0, !PT ;  /* 0x0000000800007c12 */ /* 0x002fc8000f8ec0ff */
[----:B------:R-:W-:-:S13]  /*4420*/  ISETP.NE.AND P0, PT, R0, UR8, PT ;  /* 0x0000000800007c0c */ /* 0x000fda000bf05270 */
[----:B------:R-:W-:Y:S05]  /*4430*/  @P0 BRA `(.L_x_90) ;  /* 0x0000000000580947 */ /* 0x000fea0003800000 */
[----:B------:R-:W1:Y:S02]  /*4440*/  LDS R0, [UR6+0x18] ;  /* 0x00001806ff007984 */ /* 0x000e640008000800 */
[----:B-1----:R-:W-:-:S04]  /*4450*/  LOP3.LUT R0, R0, UR4, RZ, 0xc0, !PT ;  /* 0x0000000400007c12 */ /* 0x002fc8000f8ec0ff */
[----:B------:R-:W-:-:S13]  /*4460*/  ISETP.NE.AND P0, PT, R0, UR4, PT ;  /* 0x0000000400007c0c */ /* 0x000fda000bf05270 */
[----:B------:R-:W-:Y:S05]  /*4470*/  @P0 BRA `(.L_x_91) ;  /* 0x00000000003c0947 */ /* 0x000fea0003800000 */
[----:B------:R-:W1:Y:S01]  /*4480*/  S2R R2, SR_LANEID ;  /* 0x0000000000027919 */ /* 0x000e620000000000 */
[----:B------:R-:W-:Y:S01]  /*4490*/  ULOP3.LUT UR8, URZ, UR8, URZ, 0x33, !UPT ;  /* 0x00000008ff087292 */ /* 0x000fe2000f8e33ff */
[----:B------:R-:W-:Y:S02]  /*44a0*/  VOTEU.ANY UR7, UPT, PT ;  /* 0x0000000000077886 */ /* 0x000fe400038e0100 */
[----:B------:R-:W-:-:S03]  /*44b0*/  UFLO.U32 UR7, UR7 ;  /* 0x00000007000772bd */ /* 0x000fc600080e0000 */
[----:B------:R-:W-:-:S04]  /*44c0*/  IMAD.U32 R0, RZ, RZ, UR8 ;  /* 0x00000008ff007e24 */ /* 0x000fc8000f8e00ff */
[----:B------:R2:W3:Y:S02]  /*44d0*/  REDUX UR5, R0 ;  /* 0x00000000000573c4 */ /* 0x0004e40000000000 */
[----:B------:R1:W-:Y:S02]  /*44e0*/  UTCATOMSWS.AND URZ, UR8 ;  /* 0x0000000800ff79e3 */ /* 0x0003e40008000000 */
[----:B-1----:R-:W-:Y:S02]  /*44f0*/  ISETP.EQ.U32.AND P0, PT, R2, UR7, PT ;  /* 0x0000000702007c0c */ /* 0x002fe4000bf02070 */
[----:B--2---:R-:W-:Y:S02]  /*4500*/  LOP3.LUT R0, RZ, UR4, RZ, 0x33, !PT ;  /* 0x00000004ff007c12 */ /* 0x004fe4000f8e33ff */
[----:B---3--:R-:W-:Y:S02]  /*4510*/  MOV R2, UR5 ;  /* 0x0000000500027c02 */ /* 0x008fe40008000f00 */
[----:B------:R-:W1:Y:S07]  /*4520*/  REDUX UR4, R0 ;  /* 0x00000000000473c4 */ /* 0x000e6e0000000000 */
[----:B------:R2:W-:Y:S01]  /*4530*/  @P0 ATOMS.AND RZ, [UR6+0x14], R2 ;  /* 0x00001402ffff098c */ /* 0x0005e2000a800006 */
[----:B-1----:R-:W-:-:S05]  /*4540*/  IMAD.U32 R0, RZ, RZ, UR4 ;  /* 0x00000004ff007e24 */ /* 0x002fca000f8e00ff */
[----:B------:R2:W-:Y:S01]  /*4550*/  @P0 ATOMS.AND RZ, [UR6+0x18], R0 ;  /* 0x00001800ffff098c */ /* 0x0005e2000a800006 */
[----:B------:R-:W-:Y:S05]  /*4560*/  BRA `(.L_x_92) ;  /* 0x0000000000147947 */ /* 0x000fea0003800000 */
.L_x_91:
[----:B------:R-:W-:Y:S02]  /*4570*/  MOV R2, 0x4590 ;  /* 0x0000459000027802 */ /* 0x000fe40000000f00 */
[----:B---345:R-:W-:Y:S05]  /*4580*/  CALL.REL.NOINC `($__internal_0_$__cuda_sm10x_tcgen05_guardrail_trap_col_being_dealloced_not_returned_by_alloc) ;  /* 0x0000003400dc7944 */ /* 0x038fea0003c00000 */
[----:B------:R-:W-:Y:S05]  /*4590*/  BRA `(.L_x_92) ;  /* 0x0000000000087947 */ /* 0x000fea0003800000 */
.L_x_90:
[----:B------:R-:W-:Y:S02]  /*45a0*/  MOV R2, 0x45c0 ;  /* 0x000045c000027802 */ /* 0x000fe40000000f00 */
[----:B---345:R-:W-:Y:S05]  /*45b0*/  CALL.REL.NOINC `($__internal_2_$__cuda_sm10x_tcgen05_guardrail_trap_unallocated_columns_being_dealloced) ;  /* 0x0000003400e87944 */ /* 0x038fea0003c00000 */
.L_x_92:
[----:B------:R-:W-:Y:S01]  /*45c0*/  NOP ;  /* 0x0000000000007918 */ /* 0x000fe20000000000 */
[----:B----4-:R-:W-:Y:S05]  /*45d0*/  EXIT ;  /* 0x000000000000794d */ /* 0x010fea0003800000 */
.L_x_63:
[----:B------:R-:W-:-:S09]  /*45e0*/  UISETP.NE.OR UP5, UPT, UR10, 0x3, !UP5 ;  /* 0x000000030a00788c */ /* 0x000fd2000efa5670 */
[----:B------:R-:W-:Y:S05]  /*45f0*/  BRA.U UP5, `(.L_x_93) ;  /* 0x0000000d05107547 */ /* 0x000fea000b800000 */
[----:B------:R-:W1:Y:S01]  /*4600*/  LDC R0, c[0x0][0xb30] ;  /* 0x0002cc00ff007b82 */ /* 0x000e620000000800 */
[----:B------:R-:W2:Y:S01]  /*4610*/  LDCU.64 UR8, c[0x0][0x888] ;  /* 0x00011100ff0877ac */ /* 0x000ea20008000a00 */
[----:B------:R-:W-:Y:S02]  /*4620*/  HFMA2 R25, -RZ, RZ, 0, 0 ;  /* 0x00000000ff197431 */ /* 0x000fe400000001ff */
[----:B------:R-:W-:Y:S01]  /*4630*/  IMAD.MOV.U32 R27, RZ, RZ, 0x1 ;  /* 0x00000001ff1b7424 */ /* 0x000fe200078e00ff */
[----:B------:R-:W-:Y:S01]  /*4640*/  MOV R23, 0x2000 ;  /* 0x0000200000177802 */ /* 0x000fe20000000f00 */
[----:B------:R-:W3:Y:S01]  /*4650*/  LDCU.64 UR4, c[0x0][0x890] ;  /* 0x00011200ff0477ac */ /* 0x000ee20008000a00 */
[----:B------:R-:W-:Y:S01]  /*4660*/  IMAD.MOV.U32 R26, RZ, RZ, RZ ;  /* 0x000000ffff1a7224 */ /* 0x000fe200078e00ff */
[----:B------:R-:W4:Y:S01]  /*4670*/  LDC R22, c[0x0][0x370] ;  /* 0x0000dc00ff167b82 */ /* 0x000f220000000800 */
[----:B------:R-:W-:Y:S01]  /*4680*/  UMOV UR6, 0x400 ;  /* 0x0000040000067882 */ /* 0x000fe20000000000 */
[----:B------:R-:W-:-:S02]  /*4690*/  UPLOP3.LUT UP1, UPT, UPT, UPT, UPT, 0x40, 0x4 ;  /* 0x000000000004789c */ /* 0x000fc40003f2e870 */
[----:B------:R-:W-:Y:S01]  /*46a0*/  ULEA UR6, UR37, UR6, 0x18 ;  /* 0x0000000625067291 */ /* 0x000fe2000f8ec0ff */
[----:B------:R-:W-:-:S03]  /*46b0*/  UMOV UR15, URZ ;  /* 0x000000ff000f7c82 */ /* 0x000fc60008000000 */
[----:B------:R-:W4:Y:S01]  /*46c0*/  LDC R3, c[0x0][0xb0c] ;  /* 0x0002c300ff037b82 */ /* 0x000f220000000800 */
[----:B--2---:R-:W-:Y:S02]  /*46d0*/  UISETP.NE.U32.AND UP2, UPT, UR8, URZ, UPT ;  /* 0x000000ff0800728c */ /* 0x004fe4000bf45070 */
[----:B---3--:R-:W-:-:S05]  /*46e0*/  UISETP.NE.U32.AND UP3, UPT, UR4, URZ, UPT ;  /* 0x000000ff0400728c */ /* 0x008fca000bf65070 */
[----:B------:R-:W2:Y:S01]  /*46f0*/  LDC R20, c[0x0][0xb20] ;  /* 0x0002c800ff147b82 */ /* 0x000ea20000000800 */
[----:B-1----:R-:W-:Y:S01]  /*4700*/  ISETP.NE.AND P1, PT, R0, 0x1, PT ;  /* 0x000000010000780c */ /* 0x002fe20003f25270 */
[----:B------:R-:W-:Y:S02]  /*4710*/  UISETP.NE.AND.EX UP2, UPT, UR9, URZ, UPT, UP2 ;  /* 0x000000ff0900728c */ /* 0x000fe4000bf45320 */
[----:B------:R-:W-:-:S04]  /*4720*/  UISETP.NE.AND.EX UP3, UPT, UR5, URZ, UPT, UP3 ;  /* 0x000000ff0500728c */ /* 0x000fc8000bf65330 */
[----:B------:R-:W1:Y:S08]  /*4730*/  LDC.64 R28, c[0x0][0x348] ;  /* 0x0000d200ff1c7b82 */ /* 0x000e700000000a00 */
[----:B------:R-:W3:Y:S08]  /*4740*/  LDC.64 R14, c[0x0][0xb10] ;  /* 0x0002c400ff0e7b82 */ /* 0x000ef00000000a00 */
[----:B------:R-:W1:Y:S08]  /*4750*/  LDC.64 R6, c[0x0][0xb18] ;  /* 0x0002c600ff067b82 */ /* 0x000e700000000a00 */
[----:B------:R-:W1:Y:S08]  /*4760*/  LDC.64 R4, c[0x0][0xb28] ;  /* 0x0002ca00ff047b82 */ /* 0x000e700000000a00 */
[----:B--2-4-:R-:W1:Y:S02]  /*4770*/  LDC R21, c[0x0][0x374] ;  /* 0x0000dd00ff157b82 */ /* 0x014e640000000800 */
.L_x_101:
[C---:B------:R-:W-:Y:S02]  /*4780*/  LEA R0, R26.reuse, UR6, 0x3 ;  /* 0x000000061a007c11 */ /* 0x040fe4000f8e18ff */
[----:B------:R-:W-:Y:S02]  /*4790*/  SHF.L.U32 R2, R25, 0x1f, RZ ;  /* 0x0000001f19027819 */ /* 0x000fe400000006ff */
[----:B------:R-:W-:Y:S02]  /*47a0*/  LEA R16, R26, UR6, 0x4 ;  /* 0x000000061a107c11 */ /* 0x000fe4000f8e20ff */
[----:B--2---:R-:W2:Y:S02]  /*47b0*/  SYNCS.PHASECHK.TRANS64.TRYWAIT P0, [R0+URZ+0xe0], R2 ;  /* 0x0000e002000075a7 */ /* 0x004ea400080011ff */
[----:B--2---:R-:W-:Y:S05]  /*47c0*/  @!P0 BRA `(.L_x_94) ;  /* 0x0000003000b48947 */ /* 0x004fea0003800000 */
.L_x_172:
[----:B------:R-:W-:Y:S01]  /*47d0*/  ISETP.GE.AND P0, PT, R40, 0x1, PT ;  /* 0x000000012800780c */ /* 0x000fe20003f06270 */
[----:B------:R-:W4:Y:S01]  /*47e0*/  LDS.128 R16, [R16+0x170] ;  /* 0x0001700010107984 */ /* 0x000f220000000c00 */
[----:B------:R-:W-:Y:S01]  /*47f0*/  ISETP.NE.U32.AND P4, PT, RZ, UR4, PT ;  /* 0x00000004ff007c0c */ /* 0x000fe2000bf85070 */
[----:B--2---:R-:W-:Y:S03]  /*4800*/  VIADD R0, R0, 0xf0 ;  /* 0x000000f000007836 */ /* 0x004fe60000000000 */
[----:B------:R-:W-:Y:S01]  /*4810*/  ISETP.NE.AND.EX P4, PT, RZ, UR5, PT, P4 ;  /* 0x00000005ff007c0c */ /* 0x000fe2000bf85340 */
[----:B------:R-:W-:Y:S01]  /*4820*/  @!PT LDS RZ, [RZ] ;  /* 0x00000000fffff984 */ /* 0x000fe20000000800 */
[----:B------:R-:W-:Y:S01]  /*4830*/  @!PT LDS RZ, [RZ] ;  /* 0x00000000fffff984 */ /* 0x000fe20000000800 */
[----:B------:R-:W-:Y:S01]  /*4840*/  @!PT LDS RZ, [RZ] ;  /* 0x00000000fffff984 */ /* 0x000fe20000000800 */
[----:B------:R-:W-:Y:S01]  /*4850*/  @!PT LDS RZ, [RZ] ;  /* 0x00000000fffff984 */ /* 0x000fe20000000800 */
[----:B------:R2:W-:Y:S06]  /*4860*/  MEMBAR.ALL.CTA ;  /* 0x0000000000007992 */ /* 0x0005ec0000008000 */
[----:B--2---:R-:W2:Y:S01]  /*4870*/  FENCE.VIEW.ASYNC.S ;  /* 0x00000000000073c6 */ /* 0x004ea20000000000 */
[----:B------:R-:W-:Y:S04]  /*4880*/  PRMT R0, RZ, 0x654, R0 ;  /* 0x00000654ff007816 */ /* 0x000fe80000000000 */
[----:B--2---:R2:W-:Y:S01]  /*4890*/  SYNCS.ARRIVE.TRANS64.RED.A1T0 RZ, [R0+URZ], RZ ;  /* 0x000000ff00ff79a7 */ /* 0x0045e200081004ff */
[----:B----4-:R-:W-:Y:S11]  /*48a0*/  LOP3.LUT P3, RZ, R18, 0x1, RZ, 0xc0, !PT ;  /* 0x0000000112ff7812 */ /* 0x010ff6000786c0ff */
[----:B------:R-:W-:Y:S02]  /*48b0*/  @!UPT UIADD3 URZ, UPT, UPT, URZ, URZ, URZ ;  /* 0x000000fffffff290 */ /* 0x000fe4000fffe0ff */
[----:B------:R-:W-:Y:S02]  /*48c0*/  @P3 MOV R11, R16 ;  /* 0x00000010000b3202 */ /* 0x000fe40000000f00 */
[----:B------:R-:W-:Y:S01]  /*48d0*/  @P3 LOP3.LUT R10, R17, 0xffff, RZ, 0xc0, !PT ;  /* 0x0000ffff110a3812 */ /* 0x000fe200078ec0ff */
[----:B--2---:R-:W-:Y:S06]  /*48e0*/  @!P0 BRA `(.L_x_95) ;  /* 0x0000000000a48947 */ /* 0x004fec0003800000 */
[-C--:B-1----:R-:W-:Y:S01]  /*48f0*/  IMAD.HI.U32 R0, R21, R7.reuse, RZ ;  /* 0x0000000715007227 */ /* 0x082fe200078e00ff */
[----:B------:R-:W-:Y:S02]  /*4900*/  ISETP.NE.AND P0, PT, R6, 0x1, PT ;  /* 0x000000010600780c */ /* 0x000fe40003f05270 */
[----:B------:R-:W-:Y:S01]  /*4910*/  ISETP.NE.AND P2, PT, R40, 0x1, PT ;  /* 0x000000012800780c */ /* 0x000fe20003f45270 */
[----:B---3--:R-:W-:Y:S01]  /*4920*/  IMAD.HI.U32 R9, R22, R14, RZ ;  /* 0x0000000e16097227 */ /* 0x008fe200078e00ff */
[----:B------:R-:W-:Y:S02]  /*4930*/  SHF.R.U32.HI R0, RZ, R20, R0 ;  /* 0x00000014ff007219 */ /* 0x000fe40000011600 */
[----:B------:R-:W-:Y:S01]  /*4940*/  ISETP.NE.AND P5, PT, R3, 0x1, PT ;  /* 0x000000010300780c */ /* 0x000fe20003fa5270 */
[----:B------:R-:W-:Y:S01]  /*4950*/  IMAD.HI.U32 R13, R10, R7, RZ ;  /* 0x000000070a0d7227 */ /* 0x000fe200078e00ff */
[----:B------:R-:W-:Y:S02]  /*4960*/  SHF.R.U32.HI R9, RZ, R15, R9 ;  /* 0x0000000fff097219 */ /* 0x000fe40000011609 */
[----:B------:R-:W-:Y:S01]  /*4970*/  SEL R0, R21, R0, !P0 ;  /* 0x0000000015007207 */ /* 0x000fe20004000000 */
[----:B------:R-:W-:Y:S01]  /*4980*/  IMAD.HI.U32 R12, R11, R14, RZ ;  /* 0x0000000e0b0c7227 */ /* 0x000fe200078e00ff */
[----:B------:R-:W-:Y:S03]  /*4990*/  SEL R9, R22, R9, !P5 ;  /* 0x0000000916097207 */ /* 0x000fe60006800000 */
[-C--:B------:R-:W-:Y:S01]  /*49a0*/  IMAD.HI.U32 R8, R0, R4.reuse, RZ ;  /* 0x0000000400087227 */ /* 0x080fe200078e00ff */
[----:B------:R-:W-:Y:S03]  /*49b0*/  SHF.R.U32.HI R12, RZ, R15, R12 ;  /* 0x0000000fff0c7219 */ /* 0x000fe6000001160c */
[----:B------:R-:W-:Y:S01]  /*49c0*/  IMAD.HI.U32 R2, R9, R4, RZ ;  /* 0x0000000409027227 */ /* 0x000fe200078e00ff */
[-C--:B------:R-:W-:Y:S02]  /*49d0*/  @P2 SHF.R.U32.HI R0, RZ, R5.reuse, R8 ;  /* 0x00000005ff002219 */ /* 0x080fe40000011608 */
[----:B------:R-:W-:Y:S02]  /*49e0*/  SHF.R.U32.HI R8, RZ, R20, R13 ;  /* 0x00000014ff087219 */ /* 0x000fe4000001160d */
[----:B------:R-:W-:Y:S01]  /*49f0*/  @P2 SHF.R.U32.HI R9, RZ, R5, R2 ;  /* 0x00000005ff092219 */ /* 0x000fe20000011602 */
[----:B------:R-:W-:Y:S01]  /*4a00*/  IMAD R0, R40, R0, RZ ;  /* 0x0000000028007224 */ /* 0x000fe200078e02ff */
[----:B------:R-:W-:Y:S02]  /*4a10*/  SEL R8, R10, R8, !P0 ;  /* 0x000000080a087207 */ /* 0x000fe40004000000 */
[----:B------:R-:W-:Y:S01]  /*4a20*/  SEL R2, R11, R12, !P5 ;  /* 0x0000000c0b027207 */ /* 0x000fe20006800000 */
[----:B------:R-:W-:Y:S01]  /*4a30*/  IMAD R12, R40, R9, RZ ;  /* 0x00000009280c7224 */ /* 0x000fe200078e02ff */
[C---:B------:R-:W-:Y:S01]  /*4a40*/  ISETP.GE.AND P0, PT, R8.reuse, R0, PT ;  /* 0x000000000800720c */ /* 0x040fe20003f06270 */
[----:B------:R-:W-:Y:S03]  /*4a50*/  IMAD.HI.U32 R0, R8, R4, RZ ;  /* 0x0000000408007227 */ /* 0x000fe600078e00ff */
[----:B------:R-:W-:Y:S02]  /*4a60*/  ISETP.GE.OR P0, PT, R2, R12, P0 ;  /* 0x0000000c0200720c */ /* 0x000fe40000706670 */
[-C--:B------:R-:W-:Y:S04]  /*4a70*/  SHF.R.U32.HI R0, RZ, R5.reuse, R0 ;  /* 0x00000005ff007219 */ /* 0x080fe80000011600 */
[----:B------:R-:W-:Y:S05]  /*4a80*/  SEL R13, R8, R0, !P2 ;  /* 0x00000000080d7207 */ /* 0x000fea0005000000 */
[----:B------:R-:W-:Y:S02]  /*4a90*/  IMAD.MOV R12, RZ, RZ, -R13 ;  /* 0x000000ffff0c7224 */ /* 0x000fe400078e0a0d */
[----:B------:R-:W-:Y:S04]  /*4aa0*/  @!P0 IMAD.HI.U32 R0, R2, R4, RZ ;  /* 0x0000000402008227 */ /* 0x000fe800078e00ff */
[----:B------:R-:W-:Y:S01]  /*4ab0*/  IMAD R12, R40, R12, R8 ;  /* 0x0000000c280c7224 */ /* 0x000fe200078e0208 */
[----:B------:R-:W-:Y:S04]  /*4ac0*/  @!P0 SHF.R.U32.HI R0, RZ, R5, R0 ;  /* 0x00000005ff008219 */ /* 0x000fe80000011600 */
[----:B------:R-:W-:Y:S04]  /*4ad0*/  @!P0 SEL R0, R2, R0, !P2 ;  /* 0x0000000002008207 */ /* 0x000fe80005000000 */
[----:B------:R-:W-:Y:S01]  /*4ae0*/  @!P0 IADD3 R13, PT, PT, R13, -R0, RZ ;  /* 0x800000000d0d8210 */ /* 0x000fe20007ffe0ff */
[----:B------:R-:W-:Y:S01]  /*4af0*/  @!P0 IMAD R0, R9, R12, R0 ;  /* 0x0000000c09008224 */ /* 0x000fe200078e0200 */
[----:B------:R-:W-:Y:S01]  /*4b00*/  IADD3 R9, PT, PT, -R8, RZ, RZ ;  /* 0x000000ff08097210 */ /* 0x000fe20007ffe1ff */
[--C-:B------:R-:W-:Y:S02]  /*4b10*/  IMAD.MOV R12, RZ, RZ, -R2.reuse ;  /* 0x000000ffff0c7224 */ /* 0x100fe400078e0a02 */
[----:B------:R-:W-:Y:S02]  /*4b20*/  @!P0 IMAD R8, R13, R40, R2 ;  /* 0x000000280d088224 */ /* 0x000fe400078e0202 */
[----:B------:R-:W-:Y:S02]  /*4b30*/  @!P0 IMAD.MOV.U32 R2, RZ, RZ, R0 ;  /* 0x000000ffff028224 */ /* 0x000fe400078e0000 */
[----:B------:R-:W-:Y:S02]  /*4b40*/  IMAD R11, R3, R12, R11 ;  /* 0x0000000c030b7224 */ /* 0x000fe400078e020b */
[----:B------:R-:W-:Y:S02]  /*4b50*/  IMAD R10, R6, R9, R10 ;  /* 0x00000009060a7224 */ /* 0x000fe400078e020a */
[----:B------:R-:W-:Y:S02]  /*4b60*/  IMAD R11, R2, R3, R11 ;  /* 0x00000003020b7224 */ /* 0x000fe400078e020b */
[----:B------:R-:W-:Y:S02]  /*4b70*/  IMAD R10, R8, R6, R10 ;  /* 0x00000006080a7224 */ /* 0x000fe400078e020a */
.L_x_95:
[----:B------:R-:W-:Y:S05]  /*4b80*/  BRA.U UP1, `(.L_x_96) ;  /* 0x0000000101107547 */ /* 0x000fea000b800000 */
[----:B------:R-:W-:Y:S04]  /*4b90*/  MOV R2, UR7 ;  /* 0x0000000700027c02 */ /* 0x000fe80008000f00 */
[----:B------:R-:W-:Y:S04]  /*4ba0*/  SHF.L.U32 R2, R2, 0x1f, RZ ;  /* 0x0000001f02027819 */ /* 0x000fe800000006ff */
[----:B------:R-:W2:Y:S02]  /*4bb0*/  SYNCS.PHASECHK.TRANS64.TRYWAIT P0, [UR6+0xd8], R2 ;  /* 0x0000d802ff0075a7 */ /* 0x000ea40008001106 */
[----:B--2---:R-:W-:Y:S05]  /*4bc0*/  @!P0 BRA `(.L_x_97) ;  /* 0x0000002c00c88947 */ /* 0x004fea0003800000 */
.L_x_96:
[----:B------:R-:W-:Y:S05]  /*4bd0*/  BRA.U !UP3, `(.L_x_98) ;  /* 0x000000010b347547 */ /* 0x000fea000b800000 */
[----:B------:R-:W-:Y:S01]  /*4be0*/  UPLOP3.LUT UP0, UPT, UPT, UPT, UP2, 0x80, 0x8 ;  /* 0x000000000008789c */ /* 0x000fe20003f0f020 */
[----:B--2---:R-:W-:Y:S02]  /*4bf0*/  HFMA2 R0, -RZ, RZ, 0, 5.9604644775390625e-08 ;  /* 0x00000001ff007431 */ /* 0x004fe400000001ff */
[----:B------:R-:W-:Y:S03]  /*4c00*/  IMAD.MOV.U32 R98, RZ, RZ, 0x1 ;  /* 0x00000001ff627424 */ /* 0x000fe600078e00ff */
[----:B------:R-:W-:Y:S05]  /*4c10*/  PLOP3.LUT P0, PT, PT, PT, UP0, 0x80, 0x8 ;  /* 0x000000000008781c */ /* 0x000fea0003f0f008 */
[----:B------:R-:W2:Y:S01]  /*4c20*/  @UP0 LDCU.64 UR10, c[0x0][0x888] ;  /* 0x00011100ff0a07ac */ /* 0x000ea20008000a00 */
[----:B------:R-:W-:Y:S07]  /*4c30*/  @UP0 UIMAD UR8, UR36, UR4, URZ ;  /* 0x00000004240802a4 */ /* 0x000fee000f8e02ff */
[----:B------:R-:W-:Y:S01]  /*4c40*/  @!P0 PRMT R98, R0, 0x7610, R98 ;  /* 0x0000761000628816 */ /* 0x000fe20000000062 */
[----:B--2---:R-:W-:Y:S03]  /*4c50*/  @UP0 UIMAD.WIDE UR10, UR8, 0x4, UR10 ;  /* 0x00000004080a08a5 */ /* 0x004fe6000f8e020a */
[----:B------:R-:W2:Y:S03]  /*4c60*/  @!UP0 LDCU UR8, c[0x0][0x880] ;  /* 0x00011000ff0887ac */ /* 0x000ea60008000800 */
[----:B-----5:R-:W-:Y:S01]  /*4c70*/  IMAD.U32 R48, RZ, RZ, UR10 ;  /* 0x0000000aff307e24 */ /* 0x020fe2000f8e00ff */
[----:B------:R-:W-:Y:S05]  /*4c80*/  MOV R49, UR11 ;  /* 0x0000000b00317c02 */ /* 0x000fea0008000f00 */
[----:B------:R4:W5:Y:S02]  /*4c90*/  @P0 LDG.E R48, desc[UR40][R48.64] ;  /* 0x0000002830300981 */ /* 0x000964000c1e1900 */
[----:B--2-4-:R-:W-:Y:S07]  /*4ca0*/  @!P0 IMAD.U32 R48, RZ, RZ, UR8 ;  /* 0x00000008ff308e24 */ /* 0x014fee000f8e00ff */
.L_x_98:
[----:B-----5:R-:W-:Y:S01]  /*4cb0*/  @!P4 FSETP.EQ.AND P5, PT, R48, RZ, PT ;  /* 0x000000ff3000c20b */ /* 0x020fe20003fa2000 */
[----:B------:R-:W-:Y:S01]  /*4cc0*/  @!UPT UIADD3 URZ, UPT, UPT, URZ, URZ, URZ ;  /* 0x000000fffffff290 */ /* 0x000fe2000fffe0ff */
[----:B------:R-:W-:Y:S11]  /*4cd0*/  @!P4 BRA `(.L_x_99) ;  /* 0x000000000014c947 */ /* 0x000ff60003800000 */
[----:B------:R-:W-:Y:S02]  /*4ce0*/  LOP3.LUT P0, RZ, R98, 0xff, RZ, 0xc0, !PT ;  /* 0x000000ff62ff7812 */ /* 0x000fe4000780c0ff */
[----:B------:R-:W-:Y:S04]  /*4cf0*/  PLOP3.LUT P5, PT, PT, PT, UP0, 0x80, 0x8 ;  /* 0x000000000008781c */ /* 0x000fe80003faf008 */
[----:B------:R-:W-:Y:S07]  /*4d00*/  PLOP3.LUT P5, PT, P5, PT, PT, 0x8, 0x80 ;  /* 0x000000000080781c */ /* 0x000fee0002fae170 */
[----:B------:R-:W-:Y:S11]  /*4d10*/  @P0 FSETP.EQ.AND P5, PT, R48, RZ, PT ;  /* 0x000000ff3000020b */ /* 0x000ff60003fa2000 */
[----:B------:R-:W-:Y:S02]  /*4d20*/  @!UPT UIADD3 URZ, UPT, UPT, URZ, URZ, URZ ;  /* 0x000000fffffff290 */ /* 0x000fe4000fffe0ff */
.L_x_99:
[----:B------:R-:W4:Y:S01]  /*4d30*/  LDC.64 R8, c[0x0][0xb10] ;  /* 0x0002c400ff087b82 */ /* 0x000f220000000a00 */
[----:B------:R-:W-:Y:S01]  /*4d40*/  ULEA UR13, UR15, UR6, 0x3 ;  /* 0x000000060f0d7291 */ /* 0x000fe2000f8e18ff */
[----:B------:R-:W-:Y:S01]  /*4d50*/  SHF.L.U32 R30, R27, 0x1f, RZ ;  /* 0x0000001f1b1e7819 */ /* 0x000fe200000006ff */
[----:B------:R-:W-:Y:S01]  /*4d60*/  VIADD R26, R26, 0x1 ;  /* 0x000000011a1a7836 */ /* 0x000fe20000000000 */
[----:B------:R-:W-:Y:S04]  /*4d70*/  @P3 SHF.R.U32.HI R24, RZ, 0x10, R17 ;  /* 0x00000010ff183819 */ /* 0x000fe80000011611 */
[----:B------:R-:W5:Y:S02]  /*4d80*/  LDC.64 R12, c[0x0][0xb18] ;  /* 0x0002c600ff0c7b82 */ /* 0x000f640000000a00 */
[----:B------:R-:W1:Y:S01]  /*4d90*/  SYNCS.PHASECHK.TRANS64.TRYWAIT P4, [UR13+0xc0], R30 ;  /* 0x0000c01eff0075a7 */ /* 0x000e62000808110d */
[C---:B----4-:R-:W-:Y:S05]  /*4da0*/  @!P1 IMAD.HI.U32 R8, R11.reuse, R8, RZ ;  /* 0x000000080b089227 */ /* 0x050fea00078e00ff */
[----:B--2---:R-:W2:Y:S01]  /*4db0*/  @!P1 LDC R0, c[0x0][0xb20] ;  /* 0x0002c800ff009b82 */ /* 0x004ea20000000800 */
[----:B------:R-:W-:Y:S01]  /*4dc0*/  @!P1 SHF.R.U32.HI R8, RZ, R9, R8 ;  /* 0x00000009ff089219 */ /* 0x000fe20000011608 */
[----:B-----5:R-:W-:Y:S01]  /*4dd0*/  @!P1 IMAD.HI.U32 R13, R10, R13, RZ ;  /* 0x0000000d0a0d9227 */ /* 0x020fe200078e00ff */
[----:B------:R-:W-:Y:S05]  /*4de0*/  @!P1 ISETP.NE.AND P0, PT, R12, 0x1, PT ;  /* 0x000000010c00980c */ /* 0x000fea0003f05270 */
[----:B------:R-:W4:Y:S01]  /*4df0*/  @!P1 LDC R2, c[0x0][0xb0c] ;  /* 0x0002c300ff029b82 */ /* 0x000f220000000800 */
[----:B--2---:R-:W-:Y:S02]  /*4e00*/  @!P1 SHF.R.U32.HI R0, RZ, R0, R13 ;  /* 0x00000000ff009219 */ /* 0x004fe4000001160d */
[----:B----4-:R-:W-:Y:S02]  /*4e10*/  @!P1 ISETP.NE.AND P2, PT, R2, 0x1, PT ;  /* 0x000000010200980c */ /* 0x010fe40003f45270 */
[----:B------:R-:W-:Y:S02]  /*4e20*/  @!P1 SEL R9, R10, R0, !P0 ;  /* 0x000000000a099207 */ /* 0x000fe40004000000 */
[----:B------:R-:W-:Y:S02]  /*4e30*/  ELECT P0, URZ, PT ;  /* 0x0000000000ff782f */ /* 0x000fe40003800000 */
[----:B------:R-:W-:Y:S05]  /*4e40*/  @!P1 SEL R8, R11, R8, !P2 ;  /* 0x000000080b089207 */ /* 0x000fea0005000000 */
[----:B------:R-:W-:Y:S02]  /*4e50*/  @!P1 IMAD.IADD R0, R9, 0x1, -R8 ;  /* 0x0000000109009824 */ /* 0x000fe400078e0a08 */
[----:B------:R-:W-:Y:S02]  /*4e60*/  @!P1 IMAD.IADD R8, R8, 0x1, -R9 ;  /* 0x0000000108089824 */ /* 0x000fe400078e0a09 */
[----:B------:R-:W-:Y:S02]  /*4e70*/  @!P1 IMAD R11, R0, R2, R11 ;  /* 0x00000002000b9224 */ /* 0x000fe400078e020b */
[----:B------:R-:W-:Y:S01]  /*4e80*/  @!P1 IMAD R10, R8, R12, R10 ;  /* 0x0000000c080a9224 */ /* 0x000fe200078e020a */
[----:B-1----:R-:W-:Y:S06]  /*4e90*/  @!P4 BRA `(.L_x_100) ;  /* 0x0000002c002cc947 */ /* 0x002fec0003800000 */
.L_x_175:
[----:B------:R-:W-:Y:S01]  /*4ea0*/  PLOP3.LUT P5, PT, P5, P0, PT, 0xf2, 0x2f ;  /* 0x00000000002f781c */ /* 0x000fe20002fa1e72 */
[----:B------:R-:W-:Y:S01]  /*4eb0*/  UMOV UR16, 0x0 ;  /* 0x0000000000107882 */ /* 0x000fe20000000000 */
[----:B------:R-:W-:Y:S01]  /*4ec0*/  UMOV UR17, 0x10000000 ;  /* 0x1000000000117882 */ /* 0x000fe20000000000 */
[----:B------:R-:W-:Y:S01]  /*4ed0*/  UMOV UR12, UR36 ;  /* 0x00000024000c7c82 */ /* 0x000fe20008000000 */
[----:B------:R-:W-:Y:S09]  /*4ee0*/  @P3 R2UR UR36, R24 ;  /* 0x00000000182432ca */ /* 0x000ff200000e0000 */
[----:B------:R-:W-:Y:S01]  /*4ef0*/  @!P5 IADD3 R2, P0, PT, R28, 0x580, RZ ;  /* 0x000005801c02d810 */ /* 0x000fe20007f1e0ff */
[----:B------:R-:W-:Y:S01]  /*4f00*/  @!P5 IMAD.SHL.U32 R97, R97, 0x20, RZ ;  /* 0x000000206161d824 */ /* 0x000fe200078e00ff */
[----:B------:R-:W-:Y:S01]  /*4f10*/  VOTEU.ALL UP1, P5 ;  /* 0x0000000000ff7886 */ /* 0x000fe20002820000 */
[----:B------:R-:W-:Y:S01]  /*4f20*/  @!P5 IMAD.SHL.U32 R96, R96, 0x80, RZ ;  /* 0x000000806060d824 */ /* 0x000fe200078e00ff */
[----:B------:R-:W-:Y:S01]  /*4f30*/  @!P5 R2UR UR9, R2 ;  /* 0x000000000209d2ca */ /* 0x000fe200000e0000 */
[----:B-1----:R-:W-:Y:S01]  /*4f40*/  @!P5 IMAD.X R0, RZ, RZ, R29, P0 ;  /* 0x000000ffff00d224 */ /* 0x002fe200000e061d */
[----:B------:R-:W-:Y:S01]  /*4f50*/  @!P5 R2UR UR10, R97 ;  /* 0x00000000610ad2ca */ /* 0x000fe200000e0000 */
[----:B------:R-:W-:Y:S01]  /*4f60*/  @!UP1 ULEA UR14, UR15, UR6, 0xd ;  /* 0x000000060f0e9291 */ /* 0x000fe2000f8e68ff */
[----:B------:R-:W-:Y:S01]  /*4f70*/  @!P5 R2UR UR11, R96 ;  /* 0x00000000600bd2ca */ /* 0x000fe200000e0000 */
[----:B------:R-:W-:Y:S01]  /*4f80*/  UIADD3 UR15, UPT, UPT, UR15, 0x1, URZ ;  /* 0x000000010f0f7890 */ /* 0x000fe2000fffe0ff */
[----:B------:R-:W-:Y:S01]  /*4f90*/  @!P5 R2UR UR8, R0 ;  /* 0x000000000008d2ca */ /* 0x000fe200000e0000 */
[----:B------:R-:W-:Y:S01]  /*4fa0*/  IMAD.IADD R97, R10, 0x1, R94 ;  /* 0x000000010a617824 */ /* 0x000fe200078e025e */
[C---:B------:R-:W-:Y:S01]  /*4fb0*/  ISETP.NE.AND P0, PT, R26.reuse, 0x2, PT ;  /* 0x000000021a00780c */ /* 0x040fe20003f05270 */
[----:B------:R-:W-:Y:S03]  /*4fc0*/  IMAD.IADD R96, R11, 0x1, R95 ;  /* 0x000000010b607824 */ /* 0x000fe600078e025f */
[----:B------:R-:W-:Y:S01]  /*4fd0*/  SEL R0, RZ, 0x1, P0 ;  /* 0x00000001ff007807 */ /* 0x000fe20000000000 */
[----:B------:R-:W-:Y:S01]  /*4fe0*/  IMAD.U32 R8, RZ, RZ, UR9 ;  /* 0x00000009ff087e24 */ /* 0x000fe2000f8e00ff */
[----:B------:R-:W-:Y:S01]  /*4ff0*/  UIADD3 UR9, UPT, UPT, UR13, 0xb0, URZ ;  /* 0x000000b00d097890 */ /* 0x000fe2000fffe0ff */
[----:B------:R-:W-:Y:S02]  /*5000*/  SEL R26, R26, RZ, P0 ;  /* 0x000000ff1a1a7207 */ /* 0x000fe40000000000 */
[----:B------:R-:W-:Y:S02]  /*5010*/  LOP3.LUT R25, R25, R0, RZ, 0x3c, !PT ;  /* 0x0000000019197212 */ /* 0x000fe400078e3cff */
[----:B------:R-:W-:Y:S01]  /*5020*/  IMAD.U32 R9, RZ, RZ, UR8 ;  /* 0x00000008ff097e24 */ /* 0x000fe2000f8e00ff */
[----:B------:R-:W-:Y:S01]  /*5030*/  @!P5 R2UR UR18, R8 ;  /* 0x000000000812d2ca */ /* 0x000fe200000e0000 */
[----:B------:R-:W-:Y:S01]  /*5040*/  @!UP1 UIADD3 UR8, UPT, UPT, UR14, 0x200, URZ ;  /* 0x000002000e089890 */ /* 0x000fe2000fffe0ff */
[----:B------:R-:W-:Y:S02]  /*5050*/  VOTEU.ALL UP1, P5 ;  /* 0x0000000000ff7886 */ /* 0x000fe40002820000 */
[----:B------:R-:W-:Y:S01]  /*5060*/  @!P5 R2UR UR19, R9 ;  /* 0x000000000913d2ca */ /* 0x000fe200000e0000 */
[----:B------:R-:W-:Y:S11]  /*5070*/  UPRMT UR14, UR37, 0x654, UR9 ;  /* 0x00000654250e7896 */ /* 0x000ff60008000009 */
[----:B------:R-:W-:Y:S01]  /*5080*/  @!UPT UIADD3 URZ, UPT, UPT, URZ, URZ, URZ ;  /* 0x000000fffffff290 */ /* 0x000fe2000fffe0ff */
[----:B------:R2:W-:Y:S01]  /*5090*/  @!UP1 UTMALDG.3D [UR8], [UR18], desc[UR16] ;  /* 0x00001008120095b4 */ /* 0x0005e20008011000 */
[----:B------:R2:W-:Y:S01]  /*50a0*/  @!P5 SYNCS.ARRIVE.TRANS64.RED.A0TR RZ, [UR13+0xb0], R23 ;  /* 0x0000b017ffffd9a7 */ /* 0x0005e2000830040d */
[----:B------:R-:W-:Y:S04]  /*50b0*/  UISETP.NE.AND UP1, UPT, UR15, 0x2, UPT ;  /* 0x000000020f00788c */ /* 0x000fe8000bf25270 */
[----:B------:R-:W-:Y:S02]  /*50c0*/  USEL UR13, URZ, 0x1, UP1 ;  /* 0x00000001ff0d7887 */ /* 0x000fe40008800000 */
[----:B------:R-:W-:Y:S02]  /*50d0*/  USEL UR15, UR15, URZ, UP1 ;  /* 0x000000ff0f0f7287 */ /* 0x000fe40008800000 */
[----:B------:R-:W-:Y:S02]  /*50e0*/  UPLOP3.LUT UP1, UPT, UPT, UPT, UPT, 0x80, 0x8 ;  /* 0x000000000008789c */ /* 0x000fe40003f2f070 */
[----:B------:R-:W-:Y:S01]  /*50f0*/  LOP3.LUT R27, R27, UR13, RZ, 0x3c, !PT ;  /* 0x0000000d1b1b7c12 */ /* 0x000fe2000f8e3cff */
[----:B------:R-:W-:Y:S01]  /*5100*/  SYNCS.ARRIVE.TRANS64.RED.A1T0 RZ, [UR14], RZ ;  /* 0x000000ffffff79a7 */ /* 0x000fe2000810040e */
[----:B------:R-:W-:Y:S07]  /*5110*/  @P3 BRA `(.L_x_101) ;  /* 0xfffffff400983947 */ /* 0x000fee000383ffff */
[----:B------:R-:W-:Y:S01]  /*5120*/  UIADD3 UR6, UPT, UPT, UR6, 0xc0, URZ ;  /* 0x000000c006067890 */ /* 0x000fe2000fffe0ff */
[----:B------:R-:W-:-:S03]  /*5130*/  SHF.L.U32 R2, R27, 0x1f, RZ ;  /* 0x0000001f1b027819 */ /* 0x000fc600000006ff */
[----:B------:R-:W-:-:S09]  /*5140*/  ULEA UR4, UR15, UR6, 0x3 ;  /* 0x000000060f047291 */ /* 0x000fd2000f8e18ff */
[----:B------:R-:W1:Y:S02]  /*5150*/  SYNCS.PHASECHK.TRANS64.TRYWAIT P0, [UR4], R2 ;  /* 0x00000002ff0075a7 */ /* 0x000e640008001104 */
[----:B-1----:R-:W-:Y:S05]  /*5160*/  @!P0 BRA `(.L_x_102) ;  /* 0x0000002800908947 */ /* 0x002fea0003800000 */
.L_x_177:
[----:B------:R-:W-:-:S04]  /*5170*/  UIADD3 UR5, UPT, UPT, UR15, 0x1, URZ ;  /* 0x000000010f057890 */ /* 0x000fc8000fffe0ff */
[----:B------:R-:W-:-:S04]  /*5180*/  UISETP.NE.AND UP0, UPT, UR5, 0x2, UPT ;  /* 0x000000020500788c */ /* 0x000fc8000bf05270 */
[----:B------:R-:W-:Y:S02]  /*5190*/  USEL UR4, URZ, 0x1, UP0 ;  /* 0x00000001ff047887 */ /* 0x000fe40008000000 */
[----:B------:R-:W-:-:S04]  /*51a0*/  USEL UR5, UR5, URZ, UP0 ;  /* 0x000000ff05057287 */ /* 0x000fc80008000000 */
[----:B------:R-:W-:Y:S01]  /*51b0*/  ULEA UR5, UR5, UR6, 0x3 ;  /* 0x0000000605057291 */ /* 0x000fe2000f8e18ff */
[----:B-1----:R-:W-:-:S04]  /*51c0*/  LOP3.LUT R2, R27, UR4, RZ, 0x3c, !PT ;  /* 0x000000041b027c12 */ /* 0x002fc8000f8e3cff */
[----:B------:R-:W-:Y:S01]  /*51d0*/  SHF.L.U32 R2, R2, 0x1f, RZ ;  /* 0x0000001f02027819 */ /* 0x000fe200000006ff */
[----:B------:R-:W-:-:S07]  /*51e0*/  IMAD.U32 R0, RZ, RZ, UR5 ;  /* 0x00000005ff007e24 */ /* 0x000fce000f8e00ff */
.L_x_103:
[----:B-1----:R1:W4:Y:S02]  /*51f0*/  SYNCS.PHASECHK.TRANS64.TRYWAIT P0, [R0+URZ], R2 ;  /* 0x00000002000075a7 */ /* 0x00232400080011ff */
[----:B----4-:R-:W-:Y:S05]  /*5200*/  @!P0 NANOSLEEP.SYNCS 0x989680 ;  /* 0x009896800000895d */ /* 0x010fea0003900000 */
[----:B------:R-:W4:Y:S02]  /*5210*/  @!P0 SYNCS.PHASECHK.TRANS64 P0, [R0+URZ], R2 ;  /* 0x00000002000085a7 */ /* 0x000f2400080010ff */
[----:B--2-4-:R-:W-:Y:S05]  /*5220*/  @P0 EXIT ;  /* 0x000000000000094d */ /* 0x014fea0003800000 */
[----:B------:R-:W-:Y:S05]  /*5230*/  BRA `(.L_x_103) ;  /* 0xfffffffc00ec7947 */ /* 0x000fea000383ffff */
.L_x_93:
[----:B------:R-:W-:-:S06]  /*5240*/  UISETP.GE.AND UP1, UPT, UR10, 0x4, UPT ;  /* 0x000000040a00788c */ /* 0x000fcc000bf26270 */
[----:B------:R-:W-:-:S13]  /*5250*/  PLOP3.LUT P0, PT, PT, PT, UP1, 0x80, 0x8 ;  /* 0x000000000008781c */ /* 0x000fda0003f0f018 */
[----:B------:R-:W-:Y:S05]  /*5260*/  @!P0 EXIT ;  /* 0x000000000000894d */ /* 0x000fea0003800000 */
[----:B------:R-:W-:Y:S01]  /*5270*/  BAR.SYNC.DEFER_BLOCKING 0x6, 0xa0 ;  /* 0x0182800000007b1d */ /* 0x000fe20000010000 */
[C---:B------:R-:W-:Y:S01]  /*5280*/  IMAD.SHL.U32 R2, R112.reuse, 0x20, RZ ;  /* 0x0000002070027824 */ /* 0x040fe200078e00ff */
[C---:B------:R-:W-:Y:S01]  /*5290*/  LOP3.LUT R110, R112.reuse, 0x2, RZ, 0xc0, !PT ;  /* 0x00000002706e7812 */ /* 0x040fe200078ec0ff */
[C---:B------:R-:W-:Y:S01]  /*52a0*/  IMAD.SHL.U32 R111, R112.reuse, 0x4, RZ ;  /* 0x00000004706f7824 */ /* 0x040fe200078e00ff */
[C---:B------:R-:W-:Y:S01]  /*52b0*/  LOP3.LUT R113, R112.reuse, 0x60, RZ, 0xc0, !PT ;  /* 0x0000006070717812 */ /* 0x040fe200078ec0ff */
[----:B------:R-:W-:Y:S01]  /*52c0*/  IMAD.U32 R46, R112, 0x10000, RZ ;  /* 0x00010000702e7824 */ /* 0x000fe200078e00ff */
[----:B------:R-:W-:Y:S02]  /*52d0*/  UMOV UR42, 0x400 ;  /* 0x00000400002a7882 */ /* 0x000fe40000000000 */
[----:B------:R-:W1:Y:S01]  /*52e0*/  LDC R102, c[0x0][0x370] ;  /* 0x0000dc00ff667b82 */ /* 0x000e620000000800 */
[----:B------:R-:W-:Y:S01]  /*52f0*/  ULEA UR42, UR37, UR42, 0x18 ;  /* 0x0000002a252a7291 */ /* 0x000fe2000f8ec0ff */
[----:B------:R-:W-:Y:S01]  /*5300*/  LOP3.LUT R3, R2, 0xc0, RZ, 0xc0, !PT ;  /* 0x000000c002037812 */ /* 0x000fe200078ec0ff */
[----:B------:R-:W-:Y:S01]  /*5310*/  IMAD.MOV R110, RZ, RZ, -R110 ;  /* 0x000000ffff6e7224 */ /* 0x000fe200078e0a6e */
[----:B------:R-:W-:Y:S01]  /*5320*/  LOP3.LUT R112, R112, 0x4, RZ, 0xc0, !PT ;  /* 0x0000000470707812 */ /* 0x000fe200078ec0ff */
[----:B------:R-:W-:Y:S01]  /*5330*/  UIADD3 UR44, UPT, UPT, UR42, 0x200, URZ ;  /* 0x000002002a2c7890 */ /* 0x000fe2000fffe0ff */
[----:B------:R-:W-:Y:S01]  /*5340*/  LOP3.LUT R111, R3, 0x18, R111, 0xf8, !PT ;  /* 0x00000018036f7812 */ /* 0x000fe200078ef86f */
[----:B------:R-:W-:Y:S01]  /*5350*/  HFMA2 R45, -RZ, RZ, 0, 0 ;  /* 0x00000000ff2d7431 */ /* 0x000fe200000001ff */
[----:B------:R-:W2:Y:S01]  /*5360*/  LDC R42, c[0x0][0xb0c] ;  /* 0x0002c300ff2a7b82 */ /* 0x000ea20000000800 */
[----:B------:R-:W-:Y:S01]  /*5370*/  LOP3.LUT R46, R46, 0x600000, RZ, 0xc0, !PT ;  /* 0x006000002e2e7812 */ /* 0x000fe200078ec0ff */
[----:B------:R-:W-:Y:S01]  /*5380*/  IMAD.MOV R109, RZ, RZ, -R112 ;  /* 0x000000ffff6d7224 */ /* 0x000fe200078e0a70 */
[----:B------:R-:W-:Y:S01]  /*5390*/  LOP3.LUT R111, R111, 0xf20, R2, 0xf8, !PT ;  /* 0x00000f206f6f7812 */ /* 0x000fe200078ef802 */
[----:B------:R-:W-:Y:S01]  /*53a0*/  IMAD.MOV.U32 R108, RZ, RZ, 0x1 ;  /* 0x00000001ff6c7424 */ /* 0x000fe200078e00ff */
[----:B------:R-:W-:Y:S01]  /*53b0*/  CS2R R106, SRZ ;  /* 0x00000000006a7805 */ /* 0x000fe2000001ff00 */
[----:B------:R-:W-:Y:S01]  /*53c0*/  IMAD.MOV.U32 R120, RZ, RZ, RZ ;  /* 0x000000ffff787224 */ /* 0x000fe200078e00ff */
[----:B------:R-:W-:Y:S01]  /*53d0*/  CS2R R104, SRZ ;  /* 0x0000000000687805 */ /* 0x000fe2000001ff00 */
[----:B------:R-:W3:Y:S01]  /*53e0*/  LDC R100, c[0x0][0xb20] ;  /* 0x0002c800ff647b82 */ /* 0x000ee20000000800 */
[----:B------:R-:W4:Y:S01]  /*53f0*/  LDS R0, [UR42+0x190] ;  /* 0x0001902aff007984 */ /* 0x000f220008000800 */
[----:B------:R-:W-:Y:S01]  /*5400*/  SHF.L.U32 R110, R110, 0x4, RZ ;  /* 0x000000046e6e7819 */ /* 0x000fe200000006ff */
[----:B------:R-:W-:Y:S01]  /*5410*/  IMAD.SHL.U32 R109, R109, 0x10, RZ ;  /* 0x000000106d6d7824 */ /* 0x000fe200078e00ff */
[----:B------:R-:W-:Y:S01]  /*5420*/  LEA R111, R111, UR44, 0x1 ;  /* 0x0000002c6f6f7c11 */ /* 0x000fe2000f8e08ff */
[----:B------:R-:W1:Y:S03]  /*5430*/  LDCU.64 UR46, c[0x0][0x348] ;  /* 0x00006900ff2e77ac */ /* 0x000e660008000a00 */
[----:B------:R-:W1:Y:S01]  /*5440*/  LDC R41, c[0x0][0xb30] ;  /* 0x0002cc00ff297b82 */ /* 0x000e620000000800 */
[----:B------:R-:W1:Y:S01]  /*5450*/  LDCU.64 UR38, c[0x0][0x888] ;  /* 0x00011100ff2677ac */ /* 0x000e620008000a00 */
[----:B------:R-:W-:-:S06]  /*5460*/  UMOV UR43, URZ ;  /* 0x000000ff002b7c82 */ /* 0x000fcc0008000000 */
[----:B------:R-:W1:Y:S08]  /*5470*/  LDC.64 R92, c[0x0][0xb10] ;  /* 0x0002c400ff5c7b82 */ /* 0x000e700000000a00 */
[----:B------:R-:W1:Y:S08]  /*5480*/  LDC.64 R38, c[0x0][0xb18] ;  /* 0x0002c600ff267b82 */ /* 0x000e700000000a00 */
[----:B------:R-:W1:Y:S08]  /*5490*/  LDC.64 R88, c[0x0][0x888] ;  /* 0x00022200ff587b82 */ /* 0x000e700000000a00 */
[----:B------:R-:W1:Y:S01]  /*54a0*/  LDC.64 R36, c[0x0][0xb28] ;  /* 0x0002ca00ff247b82 */ /* 0x000e620000000a00 */
[----:B----4-:R-:W-:-:S07]  /*54b0*/  IMAD.IADD R46, R0, 0x1, R46 ;  /* 0x00000001002e7824 */ /* 0x010fce00078e022e */
[----:B------:R-:W4:Y:S08]  /*54c0*/  LDC.64 R90, c[0x0][0x890] ;  /* 0x00022400ff5a7b82 */ /* 0x000f300000000a00 */
[----:B------:R-:W1:Y:S08]  /*54d0*/  LDC.64 R86, c[0x0][0x8b0] ;  /* 0x00022c00ff567b82 */ /* 0x000e700000000a00 */
[----:B------:R-:W1:Y:S08]  /*54e0*/  LDC.64 R84, c[0x0][0x8a8] ;  /* 0x00022a00ff547b82 */ /* 0x000e700000000a00 */
[----:B--23--:R-:W1:Y:S02]  /*54f0*/  LDC R101, c[0x0][0x374] ;  /* 0x0000dd00ff657b82 */ /* 0x00ce640000000800 */
.L_x_123:
[----:B------:R-:W-:Y:S02]  /*5500*/  LEA R0, R120, UR42, 0x3 ;  /* 0x0000002a78007c11 */ /* 0x000fe4000f8e18ff */
[----:B------:R-:W-:Y:S02]  /*5510*/  SHF.L.U32 R2, R106, 0x1f, RZ ;  /* 0x0000001f6a027819 */ /* 0x000fe400000006ff */
[----:B-1----:R-:W-:Y:S02]  /*5520*/  LEA R16, R120, UR42, 0x4 ;  /* 0x0000002a78107c11 */ /* 0x002fe4000f8e20ff */
[----:B--2---:R-:W2:Y:S02]  /*5530*/  SYNCS.PHASECHK.TRANS64.TRYWAIT P0, [R0+URZ+0xe0], R2 ;  /* 0x0000e002000075a7 */ /* 0x004ea400080011ff */
[----:B--2---:R-:W-:Y:S05]  /*5540*/  @!P0 BRA `(.L_x_104) ;  /* 0x0000002400b08947 */ /* 0x004fea0003800000 */
.L_x_178:
[----:B------:R-:W3:Y:S01]  /*5550*/  LDC.64 R10, c[0x0][0xb10] ;  /* 0x0002c400ff0a7b82 */ /* 0x000ee20000000a00 */
[----:B------:R-:W4:Y:S01]  /*5560*/  LDS.128 R16, [R16+0x170] ;  /* 0x0001700010107984 */ /* 0x000f220000000c00 */
[----:B-1----:R-:W-:Y:S01]  /*5570*/  ISETP.NE.AND P1, PT, R41, 0x1, PT ;  /* 0x000000012900780c */ /* 0x002fe20003f25270 */
[----:B--2---:R-:W-:Y:S01]  /*5580*/  VIADD R0, R0, 0xf0 ;  /* 0x000000f000007836 */ /* 0x004fe20000000000 */
[----:B------:R-:W-:Y:S04]  /*5590*/  ISETP.GE.AND P0, PT, R40, 0x1, PT ;  /* 0x000000012800780c */ /* 0x000fe80003f06270 */
[----:B------:R-:W1:Y:S01]  /*55a0*/  LDC.64 R8, c[0x0][0xb18] ;  /* 0x0002c600ff087b82 */ /* 0x000e620000000a00 */
[----:B------:R-:W-:Y:S01]  /*55b0*/  PRMT R0, RZ, 0x654, R0 ;  /* 0x00000654ff007816 */ /* 0x000fe20000000000 */
[----:B------:R-:W-:Y:S01]  /*55c0*/  @!PT LDS RZ, [RZ] ;  /* 0x00000000fffff984 */ /* 0x000fe20000000800 */
[----:B------:R-:W-:Y:S01]  /*55d0*/  @!PT LDS RZ, [RZ] ;  /* 0x00000000fffff984 */ /* 0x000fe20000000800 */
[----:B------:R-:W-:Y:S01]  /*55e0*/  @!PT LDS RZ, [RZ] ;  /* 0x00000000fffff984 */ /* 0x000fe20000000800 */
[----:B------:R-:W-:Y:S01]  /*55f0*/  @!PT LDS RZ, [RZ] ;  /* 0x00000000fffff984 */ /* 0x000fe20000000800 */
[----:B------:R2:W-:Y:S06]  /*5600*/  MEMBAR.ALL.CTA ;  /* 0x0000000000007992 */ /* 0x0005ec0000008000 */
[----:B--2---:R-:W2:Y:S01]  /*5610*/  FENCE.VIEW.ASYNC.S ;  /* 0x00000000000073c6 */ /* 0x004ea20000000000 */
[----:B------:R-:W1:Y:S08]  /*5620*/  @!P1 LDC R12, c[0x0][0xb20] ;  /* 0x0002c800ff0c9b82 */ /* 0x000e700000000800 */
[----:B------:R-:W1:Y:S01]  /*5630*/  @!P1 LDC R7, c[0x0][0xb0c] ;  /* 0x0002c300ff079b82 */ /* 0x000e620000000800 */
[----:B--2---:R2:W-:Y:S01]  /*5640*/  SYNCS.ARRIVE.TRANS64.RED.A1T0 RZ, [R0+URZ], RZ ;  /* 0x000000ff00ff79a7 */ /* 0x0045e200081004ff */
[----:B----4-:R-:W-:Y:S04]  /*5650*/  LOP3.LUT P4, RZ, R18, 0x1, RZ, 0xc0, !PT ;  /* 0x0000000112ff7812 */ /* 0x010fe8000788c0ff */
[----:B------:R-:W-:Y:S09]  /*5660*/  P2R R114, PR, RZ, 0x10 ;  /* 0x00000010ff727803 */ /* 0x000ff20000000000 */
[----:B------:R-:W-:Y:S02]  /*5670*/  @P4 MOV R44, R16 ;  /* 0x00000010002c4202 */ /* 0x000fe40000000f00 */
[----:B------:R-:W-:Y:S01]  /*5680*/  @P4 LOP3.LUT R43, R17, 0xffff, RZ, 0xc0, !PT ;  /* 0x0000ffff112b4812 */ /* 0x000fe200078ec0ff */
[----:B--23--:R-:W-:Y:S06]  /*5690*/  @!P0 BRA `(.L_x_105) ;  /* 0x0000000000a48947 */ /* 0x00cfec0003800000 */
[-C--:B------:R-:W-:Y:S01]  /*56a0*/  IMAD.HI.U32 R0, R101, R39.reuse, RZ ;  /* 0x0000002765007227 */ /* 0x080fe200078e00ff */
[----:B------:R-:W-:Y:S02]  /*56b0*/  ISETP.NE.AND P0, PT, R38, 0x1, PT ;  /* 0x000000012600780c */ /* 0x000fe40003f05270 */
[----:B------:R-:W-:Y:S01]  /*56c0*/  ISETP.NE.AND P2, PT, R40, 0x1, PT ;  /* 0x000000012800780c */ /* 0x000fe20003f45270 */
[----:B------:R-:W-:Y:S01]  /*56d0*/  IMAD.HI.U32 R4, R102, R92, RZ ;  /* 0x0000005c66047227 */ /* 0x000fe200078e00ff */
[----:B------:R-:W-:Y:S02]  /*56e0*/  SHF.R.U32.HI R0, RZ, R100, R0 ;  /* 0x00000064ff007219 */ /* 0x000fe40000011600 */
[----:B------:R-:W-:Y:S01]  /*56f0*/  ISETP.NE.AND P3, PT, R42, 0x1, PT ;  /* 0x000000012a00780c */ /* 0x000fe20003f65270 */
[----:B------:R-:W-:Y:S01]  /*5700*/  IMAD.HI.U32 R6, R43, R39, RZ ;  /* 0x000000272b067227 */ /* 0x000fe200078e00ff */
[-C--:B------:R-:W-:Y:S02]  /*5710*/  SHF.R.U32.HI R4, RZ, R93.reuse, R4 ;  /* 0x0000005dff047219 */ /* 0x080fe40000011604 */
        /* <DEDUP_REMOVED lines=14> */
[C---:B------:R-:W-:Y:S03]  /*5800*/  IMAD.HI.U32 R0, R3.reuse, R36, RZ ;  /* 0x0000002403007227 */ /* 0x040fe600078e00ff */
[C---:B------:R-:W-:Y:S02]  /*5810*/  ISETP.GE.OR P0, PT, R2.reuse, R5, P0 ;  /* 0x000000050200720c */ /* 0x040fe40000706670 */
[----:B------:R-:W-:Y:S04]  /*5820*/  SHF.R.U32.HI R0, RZ, R37, R0 ;  /* 0x00000025ff007219 */ /* 0x000fe80000011600 */
[C---:B------:R-:W-:Y:S05]  /*5830*/  SEL R6, R3.reuse, R0, !P2 ;  /* 0x0000000003067207 */ /* 0x040fea0005000000 */
        /* <DEDUP_REMOVED lines=14> */
[----:B------:R-:W-:Y:S07]  /*5920*/  IMAD R43, R3, R38, R43 ;  /* 0x00000026032b7224 */ /* 0x000fee00078e022b */
.L_x_105:
[----:B------:R-:W-:Y:S01]  /*5930*/  @!P1 IMAD.HI.U32 R0, R44, R10, RZ ;  /* 0x0000000a2c009227 */ /* 0x000fe200078e00ff */
[----:B-1----:R-:W-:Y:S01]  /*5940*/  @!P1 ISETP.NE.AND P0, PT, R8, 0x1, PT ;  /* 0x000000010800980c */ /* 0x002fe20003f05270 */
[----:B------:R-:W-:Y:S01]  /*5950*/  ULOP3.LUT UP0, URZ, UR44, 0x1b0, URZ, 0xc0, !UPT ;  /* 0x000001b02cff7892 */ /* 0x000fe2000f80c0ff */
[----:B------:R-:W-:Y:S01]  /*5960*/  @!P1 ISETP.NE.AND P2, PT, R7, 0x1, PT ;  /* 0x000000010700980c */ /* 0x000fe20003f45270 */
[C---:B------:R-:W-:Y:S01]  /*5970*/  @!P1 IMAD.HI.U32 R2, R43.reuse, R9, RZ ;  /* 0x000000092b029227 */ /* 0x040fe200078e00ff */
[----:B------:R-:W-:Y:S02]  /*5980*/  @!P1 SHF.R.U32.HI R0, RZ, R11, R0 ;  /* 0x0000000bff009219 */ /* 0x000fe40000011600 */
[----:B------:R-:W-:Y:S01]  /*5990*/  @P4 SHF.R.U32.HI R103, RZ, 0x10, R17 ;  /* 0x00000010ff674819 */ /* 0x000fe20000011611 */
[----:B------:R-:W-:Y:S01]  /*59a0*/  VIADD R120, R120, 0x1 ;  /* 0x0000000178787836 */ /* 0x000fe20000000000 */
[----:B------:R-:W-:Y:S02]  /*59b0*/  @!P1 SHF.R.U32.HI R2, RZ, R12, R2 ;  /* 0x0000000cff029219 */ /* 0x000fe40000011602 */
[----:B------:R-:W-:Y:S02]  /*59c0*/  @!P1 SEL R3, R44, R0, !P2 ;  /* 0x000000002c039207 */ /* 0x000fe40005000000 */
[----:B------:R-:W-:Y:S05]  /*59d0*/  @!P1 SEL R2, R43, R2, !P0 ;  /* 0x000000022b029207 */ /* 0x000fea0004000000 */
[----:B------:R-:W-:Y:S02]  /*59e0*/  @!P1 IMAD.IADD R0, R2, 0x1, -R3 ;  /* 0x0000000102009824 */ /* 0x000fe400078e0a03 */
[----:B------:R-:W-:Y:S02]  /*59f0*/  @!P1 IMAD.IADD R2, R3, 0x1, -R2 ;  /* 0x0000000103029824 */ /* 0x000fe400078e0a02 */
[----:B------:R-:W-:Y:S02]  /*5a00*/  @!P1 IMAD R44, R0, R7, R44 ;  /* 0x00000007002c9224 */ /* 0x000fe400078e022c */
[----:B------:R-:W-:Y:S01]  /*5a10*/  @!P1 IMAD R43, R2, R8, R43 ;  /* 0x00000008022b9224 */ /* 0x000fe200078e022b */
[----:B------:R-:W-:Y:S06]  /*5a20*/  BRA.U !UP0, `(.L_x_106) ;  /* 0x00000001087c7547 */ /* 0x000fec000b800000 */
[----:B------:R-:W1:Y:S01]  /*5a30*/  LDCU.64 UR8, c[0x4][0x80] ;  /* 0x01001000ff0877ac */ /* 0x000e620008000a00 */
[----:B------:R-:W-:Y:S01]  /*5a40*/  MOV R2, 0x0 ;  /* 0x0000000000027802 */ /* 0x000fe20000000f00 */
[----:B------:R-:W-:Y:S02]  /*5a50*/  HFMA2 R12, -RZ, RZ, 0, 5.9604644775390625e-08 ;  /* 0x00000001ff0c7431 */ /* 0x000fe400000001ff */
[----:B------:R-:W-:Y:S01]  /*5a60*/  IMAD.MOV.U32 R8, RZ, RZ, 0x70 ;  /* 0x00000070ff087424 */ /* 0x000fe200078e00ff */
[----:B------:R2:W3:Y:S01]  /*5a70*/  LDC.64 R14, c[0x4][R2] ;  /* 0x01000000020e7b82 */ /* 0x0004e20000000a00 */
[----:B------:R-:W4:Y:S01]  /*5a80*/  LDCU.64 UR6, c[0x4][0x88] ;  /* 0x01001100ff0677ac */ /* 0x000f220008000a00 */
[----:B------:R-:W-:Y:S01]  /*5a90*/  IMAD.MOV.U32 R13, RZ, RZ, RZ ;  /* 0x000000ffff0d7224 */ /* 0x000fe200078e00ff */
[----:B------:R-:W2:Y:S01]  /*5aa0*/  LDCU.64 UR4, c[0x4][0x8] ;  /* 0x01000100ff0477ac */ /* 0x000ea20008000a00 */
[----:B-1----:R-:W-:Y:S01]  /*5ab0*/  MOV R5, UR9 ;  /* 0x0000000900057c02 */ /* 0x002fe20008000f00 */
[----:B------:R-:W-:Y:S01]  /*5ac0*/  IMAD.U32 R4, RZ, RZ, UR8 ;  /* 0x00000008ff047e24 */ /* 0x000fe2000f8e00ff */
[----:B----4-:R-:W-:Y:S01]  /*5ad0*/  MOV R7, UR7 ;  /* 0x0000000700077c02 */ /* 0x010fe20008000f00 */
[----:B------:R-:W-:Y:S01]  /*5ae0*/  IMAD.U32 R6, RZ, RZ, UR6 ;  /* 0x00000006ff067e24 */ /* 0x000fe2000f8e00ff */
[----:B--2---:R-:W-:Y:S01]  /*5af0*/  MOV R11, UR5 ;  /* 0x00000005000b7c02 */ /* 0x004fe20008000f00 */
[----:B------:R-:W-:Y:S02]  /*5b00*/  IMAD.U32 R10, RZ, RZ, UR4 ;  /* 0x00000004ff0a7e24 */ /* 0x000fe4000f8e00ff */
[----:B------:R-:W-:Y:S07]  /*5b10*/  LEPC R20, `(.L_x_107) ;  /* 0x000000001014794e */ /* 0x000fee0000000000 */
[----:B---3-5:R-:W-:Y:S05]  /*5b20*/  CALL.ABS.NOINC R14 ;  /* 0x000000000e007343 */ /* 0x028fea0003c00000 */
.L_x_107:
[----:B------:R-:W1:Y:S01]  /*5b30*/  LDCU.64 UR8, c[0x4][0x80] ;  /* 0x01001000ff0877ac */ /* 0x000e620008000a00 */
[----:B------:R-:W2:Y:S01]  /*5b40*/  LDC.64 R2, c[0x4][R2] ;  /* 0x0100000002027b82 */ /* 0x000ea20000000a00 */
[----:B------:R-:W-:Y:S02]  /*5b50*/  HFMA2 R12, -RZ, RZ, 0, 5.9604644775390625e-08 ;  /* 0x00000001ff0c7431 */ /* 0x000fe400000001ff */
[----:B------:R-:W-:Y:S02]  /*5b60*/  IMAD.MOV.U32 R8, RZ, RZ, 0x70 ;  /* 0x00000070ff087424 */ /* 0x000fe400078e00ff */
[----:B------:R-:W-:Y:S01]  /*5b70*/  IMAD.MOV.U32 R13, RZ, RZ, RZ ;  /* 0x000000ffff0d7224 */ /* 0x000fe200078e00ff */
[----:B------:R-:W3:Y:S01]  /*5b80*/  LDCU.64 UR6, c[0x4][0x88] ;  /* 0x01001100ff0677ac */ /* 0x000ee20008000a00 */
[----:B------:R-:W4:Y:S01]  /*5b90*/  LDCU.64 UR4, c[0x4][0x8] ;  /* 0x01000100ff0477ac */ /* 0x000f220008000a00 */
[----:B-1----:R-:W-:Y:S02]  /*5ba0*/  MOV R4, UR8 ;  /* 0x0000000800047c02 */ /* 0x002fe40008000f00 */
[----:B------:R-:W-:Y:S02]  /*5bb0*/  MOV R5, UR9 ;  /* 0x0000000900057c02 */ /* 0x000fe40008000f00 */
[----:B---3--:R-:W-:Y:S01]  /*5bc0*/  MOV R7, UR7 ;  /* 0x0000000700077c02 */ /* 0x008fe20008000f00 */
[----:B------:R-:W-:Y:S01]  /*5bd0*/  IMAD.U32 R6, RZ, RZ, UR6 ;  /* 0x00000006ff067e24 */ /* 0x000fe2000f8e00ff */
[----:B----4-:R-:W-:Y:S01]  /*5be0*/  MOV R11, UR5 ;  /* 0x00000005000b7c02 */ /* 0x010fe20008000f00 */
[----:B------:R-:W-:Y:S02]  /*5bf0*/  IMAD.U32 R10, RZ, RZ, UR4 ;  /* 0x00000004ff0a7e24 */ /* 0x000fe4000f8e00ff */
[----:B------:R-:W-:Y:S07]  /*5c00*/  LEPC R20, `(.L_x_106) ;  /* 0x000000001014794e */ /* 0x000fee0000000000 */
[----:B--2---:R-:W-:Y:S05]  /*5c10*/  CALL.ABS.NOINC R2 ;  /* 0x0000000002007343 */ /* 0x004fea0003c00000 */
.L_x_106:
[----:B------:R-:W-:Y:S01]  /*5c20*/  ISETP.NE.U32.AND P2, PT, R90, RZ, PT ;  /* 0x000000ff5a00720c */ /* 0x000fe20003f45070 */
[----:B------:R-:W-:Y:S01]  /*5c30*/  UISETP.NE.AND UP1, UPT, UR45, URZ, UPT ;  /* 0x000000ff2d00728c */ /* 0x000fe2000bf25270 */
[----:B------:R-:W-:Y:S02]  /*5c40*/  ISETP.NE.U32.AND P4, PT, R86, RZ, PT ;  /* 0x000000ff5600720c */ /* 0x000fe40003f85070 */
[----:B------:R-:W-:Y:S02]  /*5c50*/  ISETP.NE.AND.EX P2, PT, R91, RZ, PT, P2 ;  /* 0x000000ff5b00720c */ /* 0x000fe40003f45320 */
[----:B------:R-:W-:Y:S02]  /*5c60*/  PLOP3.LUT P1, PT, PT, PT, PT, 0x8, 0x80 ;  /* 0x000000000080781c */ /* 0x000fe40003f2e170 */
[----:B------:R-:W-:Y:S02]  /*5c70*/  PLOP3.LUT P0, PT, PT, PT, UP1, 0x80, 0x8 ;  /* 0x000000000008781c */ /* 0x000fe40003f0f018 */
[----:B------:R-:W-:Y:S02]  /*5c80*/  ISETP.NE.AND.EX P4, PT, R87, RZ, PT, P4 ;  /* 0x000000ff5700720c */ /* 0x000fe40003f85340 */
[----:B------:R-:W1:Y:S09]  /*5c90*/  @UP1 LDCU.64 UR4, c[0x0][0x888] ;  /* 0x00011100ff0417ac */ /* 0x000e720008000a00 */
[----:B------:R-:W-:Y:S01]  /*5ca0*/  @P0 PLOP3.LUT P1, PT, P2, PT, PT, 0x80, 0x8 ;  /* 0x000000000008081c */ /* 0x000fe2000172f070 */
[----:B-1----:R-:W-:Y:S04]  /*5cb0*/  @UP1 UISETP.NE.U32.AND UP0, UPT, UR4, URZ, UPT ;  /* 0x000000ff0400128c */ /* 0x002fe8000bf05070 */
[----:B------:R-:W-:Y:S04]  /*5cc0*/  @UP1 UISETP.NE.AND.EX UP0, UPT, UR5, URZ, UPT, UP0 ;  /* 0x000000ff0500128c */ /* 0x000fe8000bf05300 */
[----:B------:R-:W-:Y:S01]  /*5cd0*/  @UP1 USEL UR4, URZ, 0xffffffff, UP0 ;  /* 0xffffffffff041887 */ /* 0x000fe20008000000 */
[----:B------:R-:W-:Y:S11]  /*5ce0*/  @!P2 BRA `(.L_x_108) ;  /* 0x00000000002ca947 */ /* 0x000ff60003800000 */
[----:B------:R-:W-:Y:S01]  /*5cf0*/  ISETP.NE.U32.AND P3, PT, R88, RZ, PT ;  /* 0x000000ff5800720c */ /* 0x000fe20003f65070 */
[----:B------:R-:W-:Y:S03]  /*5d00*/  IMAD.MOV.U32 R98, RZ, RZ, 0x1 ;  /* 0x00000001ff627424 */ /* 0x000fe600078e00ff */
[----:B------:R-:W-:Y:S11]  /*5d10*/  ISETP.NE.AND.EX P3, PT, R89, RZ, PT, P3 ;  /* 0x000000ff5900720c */ /* 0x000ff60003f65330 */
[----:B------:R-:W-:Y:S02]  /*5d20*/  @!UPT UIADD3 URZ, UPT, UPT, URZ, URZ, URZ ;  /* 0x000000fffffff290 */ /* 0x000fe4000fffe0ff */
[----:B------:R-:W1:Y:S01]  /*5d30*/  @P3 LDC.64 R2, c[0x0][0x888] ;  /* 0x00022200ff023b82 */ /* 0x000e620000000a00 */
[----:B------:R-:W-:Y:S04]  /*5d40*/  @P3 IMAD R0, R90, UR36, RZ ;  /* 0x000000245a003c24 */ /* 0x000fe8000f8e02ff */
[----:B-1----:R-:W-:Y:S04]  /*5d50*/  @P3 IMAD.WIDE R2, R0, 0x4, R2 ;  /* 0x0000000400023825 */ /* 0x002fe800078e0202 */
[----:B------:R-:W-:Y:S01]  /*5d60*/  HFMA2 R0, -RZ, RZ, 0, 5.9604644775390625e-08 ;  /* 0x00000001ff007431 */ /* 0x000fe200000001ff */
[----:B-----5:R1:W5:Y:S04]  /*5d70*/  @P3 LDG.E R48, desc[UR40][R2.64] ;  /* 0x0000002802303981 */ /* 0x020368000c1e1900 */
[----:B------:R-:W-:Y:S01]  /*5d80*/  @!P3 PRMT R98, R0, 0x7610, R98 ;  /* 0x000076100062b816 */ /* 0x000fe20000000062 */
[----:B-1----:R-:W2:Y:S06]  /*5d90*/  @!P3 LDC R48, c[0x0][0x880] ;  /* 0x00022000ff30bb82 */ /* 0x002eac0000000800 */
.L_x_108:
[----:B------:R-:W-:Y:S05]  /*5da0*/  @!P4 BRA `(.L_x_109) ;  /* 0x000000000020c947 */ /* 0x000fea0003800000 */
[----:B------:R-:W-:Y:S04]  /*5db0*/  ISETP.NE.U32.AND P3, PT, R84, RZ, PT ;  /* 0x000000ff5400720c */ /* 0x000fe80003f65070 */
[----:B------:R-:W-:Y:S11]  /*5dc0*/  ISETP.NE.AND.EX P3, PT, R85, RZ, PT, P3 ;  /* 0x000000ff5500720c */ /* 0x000ff60003f65330 */
[----:B------:R-:W-:Y:S02]  /*5dd0*/  @!UPT UIADD3 URZ, UPT, UPT, URZ, URZ, URZ ;  /* 0x000000fffffff290 */ /* 0x000fe4000fffe0ff */
[----:B------:R-:W1:Y:S01]  /*5de0*/  @P3 LDC.64 R2, c[0x0][0x8a8] ;  /* 0x00022a00ff023b82 */ /* 0x000e620000000a00 */
[----:B------:R-:W-:Y:S04]  /*5df0*/  @P3 IMAD R0, R86, UR36, RZ ;  /* 0x0000002456003c24 */ /* 0x000fe8000f8e02ff */
[----:B-1----:R-:W-:Y:S05]  /*5e00*/  @P3 IMAD.WIDE R2, R0, 0x4, R2 ;  /* 0x0000000400023825 */ /* 0x002fea00078e0202 */
[----:B-----5:R1:W5:Y:S02]  /*5e10*/  @P3 LDG.E R47, desc[UR40][R2.64] ;  /* 0x00000028022f3981 */ /* 0x020364000c1e1900 */
[----:B-1----:R-:W3:Y:S02]  /*5e20*/  @!P3 LDC R47, c[0x0][0x8a0] ;  /* 0x00022800ff2fbb82 */ /* 0x002ee40000000800 */
.L_x_109:
[----:B--2--5:R-:W-:Y:S01]  /*5e30*/  @P0 FSETP.NEU.AND P4, PT, R48, RZ, PT ;  /* 0x000000ff3000020b */ /* 0x024fe20003f8d000 */
[----:B------:R-:W-:Y:S01]  /*5e40*/  IMAD.U32 R0, RZ, RZ, UR4 ;  /* 0x00000004ff007e24 */ /* 0x000fe2000f8e00ff */
[----:B------:R-:W-:Y:S01]  /*5e50*/  @P0 LOP3.LUT P3, RZ, R98, 0xff, RZ, 0xc0, !PT ;  /* 0x000000ff62ff0812 */ /* 0x000fe2000786c0ff */
[C---:B------:R-:W-:Y:S01]  /*5e60*/  IMAD.SHL.U32 R119, R105.reuse, 0x2000, RZ ;  /* 0x0000200069777824 */ /* 0x040fe200078e00ff */
[----:B------:R-:W-:Y:S01]  /*5e70*/  @P0 SEL R2, RZ, 0xffffffff, P4 ;  /* 0xffffffffff020807 */ /* 0x000fe20002000000 */
[----:B------:R-:W-:Y:S01]  /*5e80*/  BSSY B1, `(.L_x_110) ;  /* 0x0000039000017945 */ /* 0x000fe20003800000 */
[----:B------:R-:W-:Y:S01]  /*5e90*/  LEA R3, R105, UR42, 0x3 ;  /* 0x0000002a69037c11 */ /* 0x000fe2000f8e18ff */
[----:B------:R-:W-:Y:S01]  /*5ea0*/  IMAD.IADD R118, R111, 0x1, R119 ;  /* 0x000000016f767824 */ /* 0x000fe200078e0277 */
[----:B------:R-:W-:Y:S02]  /*5eb0*/  @P1 SEL R2, R0, R2, !P3 ;  /* 0x0000000200021207 */ /* 0x000fe40005800000 */
[----:B------:R-:W-:Y:S02]  /*5ec0*/  CS2R R82, SRZ ;  /* 0x0000000000527805 */ /* 0x000fe4000001ff00 */
[----:B------:R-:W-:Y:S01]  /*5ed0*/  LOP3.LUT R0, R108, 0x1, RZ, 0x3c, !PT ;  /* 0x000000016c007812 */ /* 0x000fe200078e3cff */
[--C-:B------:R-:W-:Y:S01]  /*5ee0*/  IMAD.IADD R117, R110, 0x1, R118.reuse ;  /* 0x000000016e757824 */ /* 0x100fe200078e0276 */
[----:B------:R-:W-:Y:S02]  /*5ef0*/  @P0 LOP3.LUT R2, R2, 0x1, RZ, 0xc0, !PT ;  /* 0x0000000102020812 */ /* 0x000fe400078ec0ff */
[----:B------:R-:W-:Y:S02]  /*5f00*/  CS2R R80, SRZ ;  /* 0x0000000000507805 */ /* 0x000fe4000001ff00 */
[----:B------:R-:W-:Y:S02]  /*5f10*/  LEA R122, R45, UR42, 0x3 ;  /* 0x0000002a2d7a7c11 */ /* 0x000fe4000f8e18ff */
[----:B------:R-:W-:Y:S02]  /*5f20*/  CS2R R74, SRZ ;  /* 0x00000000004a7805 */ /* 0x000fe4000001ff00 */
[----:B------:R-:W-:Y:S02]  /*5f30*/  ISETP.NE.U32.OR P5, PT, R2, 0x1, !P0 ;  /* 0x000000010200780c */ /* 0x000fe400047a5470 */
[----:B------:R-:W-:Y:S02]  /*5f40*/  CS2R R72, SRZ ;  /* 0x0000000000487805 */ /* 0x000fe4000001ff00 */
[----:B------:R-:W-:Y:S02]  /*5f50*/  SHF.L.U32 R4, R107, 0x1f, RZ ;  /* 0x0000001f6b047819 */ /* 0x000fe400000006ff */
[----:B------:R-:W-:Y:S02]  /*5f60*/  CS2R R66, SRZ ;  /* 0x0000000000427805 */ /* 0x000fe4000001ff00 */
[----:B------:R-:W-:Y:S02]  /*5f70*/  PLOP3.LUT P4, PT, PT, PT, PT, 0x8, 0x80 ;  /* 0x000000000080781c */ /* 0x000fe40003f8e170 */
[----:B------:R-:W-:Y:S02]  /*5f80*/  CS2R R64, SRZ ;  /* 0x0000000000407805 */ /* 0x000fe4000001ff00 */
[----:B------:R-:W-:Y:S02]  /*5f90*/  P2R R121, PR, RZ, 0x20 ;  /* 0x00000020ff797803 */ /* 0x000fe40000000000 */
[----:B------:R-:W-:Y:S02]  /*5fa0*/  CS2R R18, SRZ ;  /* 0x0000000000127805 */ /* 0x000fe4000001ff00 */
[----:B------:R-:W-:Y:S01]  /*5fb0*/  CS2R R16, SRZ ;  /* 0x0000000000107805 */ /* 0x000fe2000001ff00 */
[----:B------:R-:W-:Y:S02]  /*5fc0*/  IMAD.IADD R116, R109, 0x1, R118 ;  /* 0x000000016d747824 */ /* 0x000fe400078e0276 */
[----:B------:R-:W-:Y:S01]  /*5fd0*/  IMAD R115, R112, -0x10, R117 ;  /* 0xfffffff070737824 */ /* 0x000fe200078e0275 */
[----:B------:R-:W-:Y:S04]  /*5fe0*/  @P5 SHF.L.U32 R2, R0, 0x1f, RZ ;  /* 0x0000001f00025819 */ /* 0x000fe800000006ff */
[----:B------:R1:W2:Y:S01]  /*5ff0*/  @P5 SYNCS.PHASECHK.TRANS64.TRYWAIT P0, [R3+URZ+0xb0], R2 ;  /* 0x0000b002030055a7 */ /* 0x0002a200080011ff */
[----:B------:R4:W3:Y:S01]  /*6000*/  SYNCS.PHASECHK.TRANS64.TRYWAIT P3, [R122+URZ+0x100], R4 ;  /* 0x000100047a0075a7 */ /* 0x0008e200080611ff */
[----:B-1----:R-:W-:Y:S01]  /*6010*/  IMAD R2, R45, 0x20, R46 ;  /* 0x000000202d027824 */ /* 0x002fe200078e022e */
[----:B--2---:R-:W-:Y:S01]  /*6020*/  @P5 PLOP3.LUT P4, PT, P0, PT, PT, 0x8, 0x80 ;  /* 0x000000000080581c */ /* 0x004fe2000078e170 */
[----:B------:R-:W-:Y:S01]  /*6030*/  @!UPT UIADD3 URZ, UPT, UPT, URZ, URZ, URZ ;  /* 0x000000fffffff290 */ /* 0x000fe2000fffe0ff */
[----:B---34-:R-:W-:Y:S11]  /*6040*/  @!P5 BRA `(.L_x_111) ;  /* 0x000000000070d947 */ /* 0x018ff60003800000 */
[----:B------:R-:W-:Y:S01]  /*6050*/  ISETP.NE.U32.AND P0, PT, RZ, UR38, PT ;  /* 0x00000026ff007c0c */ /* 0x000fe2000bf05070 */
[----:B------:R-:W-:Y:S01]  /*6060*/  BSSY B0, `(.L_x_112) ;  /* 0x0000016000007945 */ /* 0x000fe20003800000 */
[----:B------:R-:W-:Y:S02]  /*6070*/  FSETP.NEU.AND P1, PT, R48, RZ, PT ;  /* 0x000000ff3000720b */ /* 0x000fe40003f2d000 */
[----:B------:R-:W-:Y:S02]  /*6080*/  CS2R R18, SRZ ;  /* 0x0000000000127805 */ /* 0x000fe4000001ff00 */
[----:B------:R-:W-:Y:S02]  /*6090*/  ISETP.NE.AND.EX P0, PT, RZ, UR39, PT, P0 ;  /* 0x00000027ff007c0c */ /* 0x000fe4000bf05300 */
[----:B------:R-:W-:Y:S02]  /*60a0*/  CS2R R16, SRZ ;  /* 0x0000000000107805 */ /* 0x000fe4000001ff00 */
[----:B------:R-:W-:Y:S02]  /*60b0*/  SEL R5, RZ, 0xffffffff, P1 ;  /* 0xffffffffff057807 */ /* 0x000fe40000800000 */
[----:B------:R-:W-:Y:S02]  /*60c0*/  CS2R R66, SRZ ;  /* 0x0000000000427805 */ /* 0x000fe4000001ff00 */
[----:B------:R-:W-:Y:S02]  /*60d0*/  LOP3.LUT P1, RZ, R98, 0xff, RZ, 0xc0, !PT ;  /* 0x000000ff62ff7812 */ /* 0x000fe4000782c0ff */
[----:B------:R-:W-:Y:S02]  /*60e0*/  CS2R R64, SRZ ;  /* 0x0000000000407805 */ /* 0x000fe4000001ff00 */
[----:B------:R-:W-:Y:S02]  /*60f0*/  SEL R6, RZ, 0xffffffff, P0 ;  /* 0xffffffffff067807 */ /* 0x000fe40000000000 */
[----:B------:R-:W-:Y:S02]  /*6100*/  CS2R R74, SRZ ;  /* 0x00000000004a7805 */ /* 0x000fe4000001ff00 */
[----:B------:R-:W-:Y:S01]  /*6110*/  CS2R R72, SRZ ;  /* 0x0000000000487805 */ /* 0x000fe2000001ff00 */
[----:B------:R-:W-:Y:S01]  /*6120*/  IMAD.MOV.U32 R83, RZ, RZ, RZ ;  /* 0x000000ffff537224 */ /* 0x000fe200078e00ff */
[----:B------:R-:W-:Y:S02]  /*6130*/  @P2 SEL R5, R6, R5, !P1 ;  /* 0x0000000506052207 */ /* 0x000fe40004800000 */
[----:B------:R-:W-:Y:S02]  /*6140*/  CS2R R80, SRZ ;  /* 0x0000000000507805 */ /* 0x000fe4000001ff00 */
[----:B------:R-:W-:Y:S04]  /*6150*/  LOP3.LUT R5, R5, 0x1, RZ, 0xc0, !PT ;  /* 0x0000000105057812 */ /* 0x000fe800078ec0ff */
[----:B------:R-:W-:Y:S01]  /*6160*/  ISETP.NE.U32.AND P0, PT, R5, 0x1, PT ;  /* 0x000000010500780c */ /* 0x000fe20003f05070 */
[----:B------:R-:W-:Y:S01]  /*6170*/  @!UPT UIADD3 URZ, UPT, UPT, URZ, URZ, URZ ;  /* 0x000000fffffff290 */ /* 0x000fe2000fffe0ff */
[----:B------:R-:W-:Y:S11]  /*6180*/  @!P4 BRA `(.L_x_113) ;  /* 0x00000000000cc947 */ /* 0x000ff60003800000 */
[----:B------:R-:W-:Y:S04]  /*6190*/  SHF.L.U32 R0, R0, 0x1f, RZ ;  /* 0x0000001f00007819 */ /* 0x000fe800000006ff */
[----:B------:R-:W1:Y:S02]  /*61a0*/  SYNCS.PHASECHK.TRANS64.TRYWAIT P1, [R3+URZ+0xb0], R0 ;  /* 0x0000b000030075a7 */ /* 0x000e6400080211ff */
[----:B-1----:R-:W-:Y:S05]  /*61b0*/  @!P1 BRA `(.L_x_114) ;  /* 0x0000001800a89947 */ /* 0x002fea0003800000 */
.L_x_113:
[----:B------:R-:W-:Y:S05]  /*61c0*/  BSYNC B0 ;  /* 0x0000000000007941 */ /* 0x000fea0003800000 */
.L_x_112:
[----:B------:R2:W3:Y:S04]  /*61d0*/  @P0 LDS.128 R16, [R118] ;  /* 0x0000000076100984 */ /* 0x0004e80000000c00 */
[----:B------:R2:W4:Y:S04]  /*61e0*/  @P0 LDS.128 R64, [R117+0x10] ;  /* 0x0000100075400984 */ /* 0x0005280000000c00 */
[----:B------:R2:W1:Y:S04]  /*61f0*/  @P0 LDS.128 R72, [R116+0x20] ;  /* 0x0000200074480984 */ /* 0x0004680000000c00 */
[----:B------:R2:W1:Y:S02]  /*6200*/  @P0 LDS.128 R80, [R115+0x30] ;  /* 0x0000300073500984 */ /* 0x0004640000000c00 */
.L_x_111:
[----:B------:R-:W-:Y:S05]  /*6210*/  BSYNC B1 ;  /* 0x0000000000017941 */ /* 0x000fea0003800000 */
.L_x_110:
[----:B-1----:R-:W-:Y:S04]  /*6220*/  SHF.R.U32.HI R0, RZ, 0x15, R2 ;  /* 0x00000015ff007819 */ /* 0x002fe80000011602 */
[----:B------:R-:W-:Y:S01]  /*6230*/  LOP3.LUT P0, RZ, R0, 0x3, R99, 0x48, !PT ;  /* 0x0000000300ff7812 */ /* 0x000fe20007804863 */
[----:B------:R-:W-:Y:S01]  /*6240*/  @!UPT UIADD3 URZ, UPT, UPT, URZ, URZ, URZ ;  /* 0x000000fffffff290 */ /* 0x000fe2000fffe0ff */
[----:B------:R-:W-:Y:S11]  /*6250*/  @P3 BRA `(.L_x_115) ;  /* 0x0000000000083947 */ /* 0x000ff60003800000 */
[----:B------:R-:W1:Y:S02]  /*6260*/  SYNCS.PHASECHK.TRANS64.TRYWAIT P1, [R122+URZ+0x100], R4 ;  /* 0x000100047a0075a7 */ /* 0x000e6400080211ff */
[----:B-1----:R-:W-:Y:S05]  /*6270*/  @!P1 BRA `(.L_x_116) ;  /* 0x00000018008c9947 */ /* 0x002fea0003800000 */
.L_x_115:
[----:B------:R-:W-:Y:S05]  /*6280*/  @!P0 BRA `(.L_x_117) ;  /* 0x0000000000408947 */ /* 0x000fea0003800000 */
[----:B------:R-:W1:Y:S01]  /*6290*/  LDCU.64 UR8, c[0x4][0x70] ;  /* 0x01000e00ff0877ac */ /* 0x000e620008000a00 */
[----:B------:R-:W-:Y:S01]  /*62a0*/  MOV R15, 0x0 ;  /* 0x00000000000f7802 */ /* 0x000fe20000000f00 */
[----:B------:R-:W-:Y:S02]  /*62b0*/  HFMA2 R12, -RZ, RZ, 0, 5.9604644775390625e-08 ;  /* 0x00000001ff0c7431 */ /* 0x000fe400000001ff */
[----:B------:R-:W-:Y:S02]  /*62c0*/  IMAD.MOV.U32 R8, RZ, RZ, 0x192 ;  /* 0x00000192ff087424 */ /* 0x000fe400078e00ff */
[----:B------:R-:W-:Y:S01]  /*62d0*/  IMAD.MOV.U32 R13, RZ, RZ, RZ ;  /* 0x000000ffff0d7224 */ /* 0x000fe200078e00ff */
[----:B------:R-:W5:Y:S01]  /*62e0*/  LDCU.64 UR6, c[0x4][0x78] ;  /* 0x01000f00ff0677ac */ /* 0x000f620008000a00 */
[----:B------:R-:W2:Y:S01]  /*62f0*/  LDC.64 R14, c[0x4][R15] ;  /* 0x010000000f0e7b82 */ /* 0x000ea20000000a00 */
[----:B------:R-:W3:Y:S01]  /*6300*/  LDCU.64 UR4, c[0x4][0x10] ;  /* 0x01000200ff0477ac */ /* 0x000ee20008000a00 */
[----:B-1----:R-:W-:Y:S01]  /*6310*/  MOV R5, UR9 ;  /* 0x0000000900057c02 */ /* 0x002fe20008000f00 */
[----:B------:R-:W-:Y:S01]  /*6320*/  IMAD.U32 R4, RZ, RZ, UR8 ;  /* 0x00000008ff047e24 */ /* 0x000fe2000f8e00ff */
[----:B-----5:R-:W-:Y:S01]  /*6330*/  MOV R7, UR7 ;  /* 0x0000000700077c02 */ /* 0x020fe20008000f00 */
[----:B------:R-:W-:Y:S01]  /*6340*/  IMAD.U32 R6, RZ, RZ, UR6 ;  /* 0x00000006ff067e24 */ /* 0x000fe2000f8e00ff */
[----:B---3--:R-:W-:Y:S01]  /*6350*/  MOV R11, UR5 ;  /* 0x00000005000b7c02 */ /* 0x008fe20008000f00 */
[----:B------:R-:W-:Y:S02]  /*6360*/  IMAD.U32 R10, RZ, RZ, UR4 ;  /* 0x00000004ff0a7e24 */ /* 0x000fe4000f8e00ff */
[----:B------:R-:W-:Y:S07]  /*6370*/  LEPC R20, `(.L_x_117) ;  /* 0x000000001014794e */ /* 0x000fee0000000000 */
[----:B--2-4-:R-:W-:Y:S05]  /*6380*/  CALL.ABS.NOINC R14 ;  /* 0x000000000e007343 */ /* 0x014fea0003c00000 */
.L_x_117:
[----:B------:R-:W-:Y:S01]  /*6390*/  ISETP.NE.AND P0, PT, R113, RZ, PT ;  /* 0x000000ff7100720c */ /* 0x000fe20003f05270 */
[----:B------:R-:W-:Y:S05]  /*63a0*/  WARPSYNC.ALL ;  /* 0x0000000000007948 */ /* 0x000fea0003800000 */
[----:B------:R-:W-:Y:S01]  /*63b0*/  R2UR UR4, R2 ;  /* 0x00000000020472ca */ /* 0x000fe200000e0000 */
[----:B------:R-:W-:Y:S01]  /*63c0*/  BSSY.RECONVERGENT B0, `(.L_x_118) ;  /* 0x000008d000007945 */ /* 0x000fe20003800200 */
[C---:B---3--:R-:W-:Y:S02]  /*63d0*/  SHF.L.U32 R49, R16.reuse, 0x10, RZ ;  /* 0x0000001010317819 */ /* 0x048fe400000006ff */
[----:B------:R-:W-:Y:S02]  /*63e0*/  LOP3.LUT R50, R16, 0xffff0000, RZ, 0xc0, !PT ;  /* 0xffff000010327812 */ /* 0x000fe400078ec0ff */
[C---:B------:R-:W-:Y:S02]  /*63f0*/  SHF.L.U32 R51, R17.reuse, 0x10, RZ ;  /* 0x0000001011337819 */ /* 0x040fe400000006ff */
[----:B------:R-:W-:Y:S02]  /*6400*/  LOP3.LUT R52, R17, 0xffff0000, RZ, 0xc0, !PT ;  /* 0xffff000011347812 */ /* 0x000fe400078ec0ff */
[C---:B------:R-:W-:Y:S02]  /*6410*/  SHF.L.U32 R53, R18.reuse, 0x10, RZ ;  /* 0x0000001012357819 */ /* 0x040fe400000006ff */
[----:B------:R-:W-:Y:S02]  /*6420*/  LOP3.LUT R54, R18, 0xffff0000, RZ, 0xc0, !PT ;  /* 0xffff000012367812 */ /* 0x000fe400078ec0ff */
[C---:B------:R-:W-:Y:S02]  /*6430*/  SHF.L.U32 R55, R19.reuse, 0x10, RZ ;  /* 0x0000001013377819 */ /* 0x040fe400000006ff */
[----:B------:R-:W-:Y:S02]  /*6440*/  LOP3.LUT R56, R19, 0xffff0000, RZ, 0xc0, !PT ;  /* 0xffff000013387812 */ /* 0x000fe400078ec0ff */
[C---:B----4-:R-:W-:Y:S01]  /*6450*/  SHF.L.U32 R57, R64.reuse, 0x10, RZ ;  /* 0x0000001040397819 */ /* 0x050fe200000006ff */
[----:B------:R-:W1:Y:S01]  /*6460*/  LDTM.x32 R4, tmem[UR4] ;  /* 0x00000004000479ee */ /* 0x000e6200082c0000 */
[----:B------:R-:W-:Y:S01]  /*6470*/  LOP3.LUT R58, R64, 0xffff0000, RZ, 0xc0, !PT ;  /* 0xffff0000403a7812 */ /* 0x000fe200078ec0ff */
[----:B------:R-:W-:Y:S01]  /*6480*/  NOP ;  /* 0x0000000000007918 */ /* 0x000fe20000000000 */
[C---:B------:R-:W-:Y:S02]  /*6490*/  SHF.L.U32 R59, R65.reuse, 0x10, RZ ;  /* 0x00000010413b7819 */ /* 0x040fe400000006ff */
[----:B------:R-:W-:Y:S02]  /*64a0*/  LOP3.LUT R60, R65, 0xffff0000, RZ, 0xc0, !PT ;  /* 0xffff0000413c7812 */ /* 0x000fe400078ec0ff */
[C---:B------:R-:W-:Y:S02]  /*64b0*/  SHF.L.U32 R61, R66.reuse, 0x10, RZ ;  /* 0x00000010423d7819 */ /* 0x040fe400000006ff */
[----:B------:R-:W-:Y:S02]  /*64c0*/  LOP3.LUT R62, R66, 0xffff0000, RZ, 0xc0, !PT ;  /* 0xffff0000423e7812 */ /* 0x000fe400078ec0ff */
[C---:B------:R-:W-:Y:S02]  /*64d0*/  SHF.L.U32 R63, R67.reuse, 0x10, RZ ;  /* 0x00000010433f7819 */ /* 0x040fe400000006ff */
[----:B------:R-:W-:Y:S02]  /*64e0*/  IADD3 R122, PT, PT, R122, 0x120, RZ ;  /* 0x000001207a7a7810 */ /* 0x000fe40007ffe0ff */
[----:B------:R-:W-:Y:S02]  /*64f0*/  LOP3.LUT R64, R67, 0xffff0000, RZ, 0xc0, !PT ;  /* 0xffff000043407812 */ /* 0x000fe400078ec0ff */
[----:B------:R-:W-:Y:S02]  /*6500*/  SHF.L.U32 R65, R72, 0x10, RZ ;  /* 0x0000001048417819 */ /* 0x000fe400000006ff */
[----:B------:R-:W-:Y:S02]  /*6510*/  LOP3.LUT R122, R122, 0xfefffff8, RZ, 0xc0, !PT ;  /* 0xfefffff87a7a7812 */ /* 0x000fe400078ec0ff */
[----:B------:R-:W-:Y:S02]  /*6520*/  LOP3.LUT R66, R72, 0xffff0000, RZ, 0xc0, !PT ;  /* 0xffff000048427812 */ /* 0x000fe400078ec0ff */
[----:B-1----:R1:W-:Y:S01]  /*6530*/  SYNCS.ARRIVE.TRANS64.RED.A1T0 RZ, [R122+URZ], RZ ;  /* 0x000000ff7aff79a7 */ /* 0x0023e200081004ff */
[C---:B------:R-:W-:Y:S01]  /*6540*/  FMUL R4, R47.reuse, R4 ;  /* 0x000000042f047220 */ /* 0x040fe20000400000 */
[C---:B------:R-:W-:Y:S01]  /*6550*/  FMUL R5, R47.reuse, R5 ;  /* 0x000000052f057220 */ /* 0x040fe20000400000 */
[C---:B------:R-:W-:Y:S01]  /*6560*/  FMUL R6, R47.reuse, R6 ;  /* 0x000000062f067220 */ /* 0x040fe20000400000 */
[----:B------:R-:W-:Y:S01]  /*6570*/  FMUL R7, R47, R7 ;  /* 0x000000072f077220 */ /* 0x000fe20000400000 */
[C---:B------:R-:W-:Y:S01]  /*6580*/  FFMA R4, R48.reuse, R49, R4 ;  /* 0x0000003130047223 */ /* 0x040fe20000000004 */
[C---:B------:R-:W-:Y:S01]  /*6590*/  SHF.L.U32 R67, R73.reuse, 0x10, RZ ;  /* 0x0000001049437819 */ /* 0x040fe200000006ff */
[C---:B------:R-:W-:Y:S01]  /*65a0*/  FFMA R5, R48.reuse, R50, R5 ;  /* 0x0000003230057223 */ /* 0x040fe20000000005 */
[C---:B------:R-:W-:Y:S01]  /*65b0*/  FFMA R6, R48.reuse, R51, R6 ;  /* 0x0000003330067223 */ /* 0x040fe20000000006 */
[----:B------:R-:W-:Y:S01]  /*65c0*/  LOP3.LUT R68, R73, 0xffff0000, RZ, 0xc0, !PT ;  /* 0xffff000049447812 */ /* 0x000fe200078ec0ff */
[C---:B------:R-:W-:Y:S01]  /*65d0*/  FFMA R7, R48.reuse, R52, R7 ;  /* 0x0000003430077223 */ /* 0x040fe20000000007 */
[----:B------:R-:W-:Y:S01]  /*65e0*/  FMUL R8, R47, R8 ;  /* 0x000000082f087220 */ /* 0x000fe20000400000 */
[----:B------:R-:W-:Y:S01]  /*65f0*/  F2FP.BF16.F32.PACK_AB R4, R5, R4 ;  /* 0x000000040504723e */ /* 0x000fe200000010ff */
[C---:B------:R-:W-:Y:S01]  /*6600*/  FMUL R9, R47.reuse, R9 ;  /* 0x000000092f097220 */ /* 0x040fe20000400000 */
[----:B------:R-:W-:Y:S01]  /*6610*/  FMUL R10, R47, R10 ;  /* 0x0000000a2f0a7220 */ /* 0x000fe20000400000 */
[----:B------:R-:W-:Y:S01]  /*6620*/  F2FP.BF16.F32.PACK_AB R5, R7, R6 ;  /* 0x000000060705723e */ /* 0x000fe200000010ff */
[C---:B------:R-:W-:Y:S01]  /*6630*/  FFMA R8, R48.reuse, R53, R8 ;  /* 0x0000003530087223 */ /* 0x040fe20000000008 */
[----:B------:R-:W-:Y:S01]  /*6640*/  FFMA R9, R48, R54, R9 ;  /* 0x0000003630097223 */ /* 0x000fe20000000009 */
[----:B------:R-:W-:Y:S01]  /*6650*/  SHF.L.U32 R69, R74, 0x10, RZ ;  /* 0x000000104a457819 */ /* 0x000fe200000006ff */
[----:B------:R-:W-:Y:S01]  /*6660*/  FFMA R10, R48, R55, R10 ;  /* 0x00000037300a7223 */ /* 0x000fe2000000000a */
[C---:B------:R-:W-:Y:S01]  /*6670*/  FMUL R11, R47.reuse, R11 ;  /* 0x0000000b2f0b7220 */ /* 0x040fe20000400000 */
[----:B------:R-:W-:Y:S01]  /*6680*/  LOP3.LUT R70, R74, 0xffff0000, RZ, 0xc0, !PT ;  /* 0xffff00004a467812 */ /* 0x000fe200078ec0ff */
[----:B------:R-:W-:Y:S01]  /*6690*/  FMUL R0, R47, R12 ;  /* 0x0000000c2f007220 */ /* 0x000fe20000400000 */
[----:B------:R-:W-:Y:S01]  /*66a0*/  F2FP.BF16.F32.PACK_AB R6, R9, R8 ;  /* 0x000000080906723e */ /* 0x000fe200000010ff */
[C---:B------:R-:W-:Y:S01]  /*66b0*/  FFMA R11, R48.reuse, R56, R11 ;  /* 0x00000038300b7223 */ /* 0x040fe2000000000b */
[----:B------:R-:W-:Y:S01]  /*66c0*/  FMUL R2, R47, R13 ;  /* 0x0000000d2f027220 */ /* 0x000fe20000400000 */
[C---:B------:R-:W-:Y:S01]  /*66d0*/  FFMA R0, R48.reuse, R57, R0 ;  /* 0x0000003930007223 */ /* 0x040fe20000000000 */
[----:B------:R-:W-:Y:S01]  /*66e0*/  SHF.L.U32 R71, R75, 0x10, RZ ;  /* 0x000000104b477819 */ /* 0x000fe200000006ff */
[----:B------:R-:W-:Y:S01]  /*66f0*/  FMUL R3, R47, R14 ;  /* 0x0000000e2f037220 */ /* 0x000fe20000400000 */
[----:B------:R-:W-:Y:S01]  /*6700*/  F2FP.BF16.F32.PACK_AB R7, R11, R10 ;  /* 0x0000000a0b07723e */ /* 0x000fe200000010ff */
[C---:B------:R-:W-:Y:S01]  /*6710*/  FFMA R2, R48.reuse, R58, R2 ;  /* 0x0000003a30027223 */ /* 0x040fe20000000002 */
[C---:B------:R-:W-:Y:S01]  /*6720*/  FMUL R15, R47.reuse, R15 ;  /* 0x0000000f2f0f7220 */ /* 0x040fe20000400000 */
[C---:B------:R-:W-:Y:S01]  /*6730*/  FMUL R12, R47.reuse, R16 ;  /* 0x000000102f0c7220 */ /* 0x040fe20000400000 */
[----:B------:R-:W-:Y:S01]  /*6740*/  FMUL R13, R47, R17 ;  /* 0x000000112f0d7220 */ /* 0x000fe20000400000 */
[----:B------:R1:W-:Y:S01]  /*6750*/  STS.128 [R118], R4 ;  /* 0x0000000476007388 */ /* 0x0003e20000000c00 */
[----:B------:R-:W-:Y:S01]  /*6760*/  LOP3.LUT R72, R75, 0xffff0000, RZ, 0xc0, !PT ;  /* 0xffff00004b487812 */ /* 0x000fe200078ec0ff */
[----:B------:R-:W-:Y:S01]  /*6770*/  FFMA R3, R48, R59, R3 ;  /* 0x0000003b30037223 */ /* 0x000fe20000000003 */
[----:B------:R-:W-:Y:S01]  /*6780*/  SHF.L.U32 R73, R80, 0x10, RZ ;  /* 0x0000001050497819 */ /* 0x000fe200000006ff */
[----:B------:R-:W-:Y:S01]  /*6790*/  FFMA R15, R48, R60, R15 ;  /* 0x0000003c300f7223 */ /* 0x000fe2000000000f */
[----:B------:R-:W-:Y:S01]  /*67a0*/  F2FP.BF16.F32.PACK_AB R8, R2, R0 ;  /* 0x000000000208723e */ /* 0x000fe200000010ff */
[C---:B------:R-:W-:Y:S01]  /*67b0*/  FFMA R12, R48.reuse, R61, R12 ;  /* 0x0000003d300c7223 */ /* 0x040fe2000000000c */
[C---:B------:R-:W-:Y:S01]  /*67c0*/  FFMA R13, R48.reuse, R62, R13 ;  /* 0x0000003e300d7223 */ /* 0x040fe2000000000d */
[C---:B------:R-:W-:Y:S01]  /*67d0*/  FMUL R14, R47.reuse, R18 ;  /* 0x000000122f0e7220 */ /* 0x040fe20000400000 */
[C---:B------:R-:W-:Y:S01]  /*67e0*/  FMUL R19, R47.reuse, R19 ;  /* 0x000000132f137220 */ /* 0x040fe20000400000 */
[C---:B------:R-:W-:Y:S01]  /*67f0*/  FMUL R16, R47.reuse, R20 ;  /* 0x000000142f107220 */ /* 0x040fe20000400000 */
[C---:B------:R-:W-:Y:S01]  /*6800*/  FMUL R17, R47.reuse, R21 ;  /* 0x000000152f117220 */ /* 0x040fe20000400000 */
[C---:B------:R-:W-:Y:S01]  /*6810*/  FFMA R14, R48.reuse, R63, R14 ;  /* 0x0000003f300e7223 */ /* 0x040fe2000000000e */
        /* <DEDUP_REMOVED lines=10> */
[----:B------:R-:W-:Y:S01]  /*68c0*/  FMUL R27, R47, R27 ;  /* 0x0000001b2f1b7220 */ /* 0x000fe20000400000 */
[----:B------:R-:W-:Y:S01]  /*68d0*/  F2FP.BF16.F32.PACK_AB R9, R15, R3 ;  /* 0x000000030f09723e */ /* 0x000fe200000010ff */
[C---:B------:R-:W-:Y:S01]  /*68e0*/  FFMA R20, R48.reuse, R69, R20 ;  /* 0x0000004530147223 */ /* 0x040fe20000000014 */
[----:B------:R-:W-:Y:S01]  /*68f0*/  F2FP.BF16.F32.PACK_AB R10, R13, R12 ;  /* 0x0000000c0d0a723e */ /* 0x000fe200000010ff */
[----:B------:R-:W-:Y:S01]  /*6900*/  FMUL R24, R47, R28 ;  /* 0x0000001c2f187220 */ /* 0x000fe20000400000 */
[----:B------:R-:W-:Y:S01]  /*6910*/  F2FP.BF16.F32.PACK_AB R11, R19, R14 ;  /* 0x0000000e130b723e */ /* 0x000fe200000010ff */
[----:B------:R-:W-:Y:S01]  /*6920*/  FFMA R21, R48, R70, R21 ;  /* 0x0000004630157223 */ /* 0x000fe20000000015 */
[----:B------:R-:W-:Y:S01]  /*6930*/  LOP3.LUT R74, R80, 0xffff0000, RZ, 0xc0, !PT ;  /* 0xffff0000504a7812 */ /* 0x000fe200078ec0ff */
[----:B------:R-:W-:Y:S01]  /*6940*/  FMUL R25, R47, R29 ;  /* 0x0000001d2f197220 */ /* 0x000fe20000400000 */
[C---:B------:R-:W-:Y:S01]  /*6950*/  SHF.L.U32 R75, R81.reuse, 0x10, RZ ;  /* 0x00000010514b7819 */ /* 0x040fe200000006ff */
[----:B------:R1:W-:Y:S01]  /*6960*/  STS.128 [R117+0x10], R8 ;  /* 0x0000100875007388 */ /* 0x0003e20000000c00 */
[C---:B------:R-:W-:Y:S01]  /*6970*/  FFMA R22, R48.reuse, R71, R22 ;  /* 0x0000004730167223 */ /* 0x040fe20000000016 */
[----:B------:R-:W-:Y:S01]  /*6980*/  LOP3.LUT R76, R81, 0xffff0000, RZ, 0xc0, !PT ;  /* 0xffff0000514c7812 */ /* 0x000fe200078ec0ff */
[C---:B------:R-:W-:Y:S01]  /*6990*/  FMUL R26, R47.reuse, R30 ;  /* 0x0000001e2f1a7220 */ /* 0x040fe20000400000 */
[----:B------:R-:W-:Y:S01]  /*69a0*/  FFMA R27, R48, R72, R27 ;  /* 0x00000048301b7223 */ /* 0x000fe2000000001b */
[----:B------:R-:W-:Y:S01]  /*69b0*/  SHF.L.U32 R77, R82, 0x10, RZ ;  /* 0x00000010524d7819 */ /* 0x000fe200000006ff */
[C---:B------:R-:W-:Y:S01]  /*69c0*/  FMUL R31, R47.reuse, R31 ;  /* 0x0000001f2f1f7220 */ /* 0x040fe20000400000 */
[----:B------:R-:W-:Y:S01]  /*69d0*/  FFMA R24, R48, R73, R24 ;  /* 0x0000004930187223 */ /* 0x000fe20000000018 */
[----:B------:R-:W-:Y:S01]  /*69e0*/  LOP3.LUT R78, R82, 0xffff0000, RZ, 0xc0, !PT ;  /* 0xffff0000524e7812 */ /* 0x000fe200078ec0ff */
[----:B------:R-:W-:Y:S01]  /*69f0*/  FMUL R28, R47, R32 ;  /* 0x000000202f1c7220 */ /* 0x000fe20000400000 */
[C---:B------:R-:W-:Y:S01]  /*6a00*/  FFMA R25, R48.reuse, R74, R25 ;  /* 0x0000004a30197223 */ /* 0x040fe20000000019 */
[----:B------:R-:W-:Y:S01]  /*6a10*/  SHF.L.U32 R79, R83, 0x10, RZ ;  /* 0x00000010534f7819 */ /* 0x000fe200000006ff */
[----:B------:R-:W-:Y:S01]  /*6a20*/  FMUL R29, R47, R33 ;  /* 0x000000212f1d7220 */ /* 0x000fe20000400000 */
[----:B------:R-:W-:Y:S01]  /*6a30*/  F2FP.BF16.F32.PACK_AB R16, R17, R16 ;  /* 0x000000101110723e */ /* 0x000fe200000010ff */
[C---:B------:R-:W-:Y:S01]  /*6a40*/  FFMA R26, R48.reuse, R75, R26 ;  /* 0x0000004b301a7223 */ /* 0x040fe2000000001a */
[----:B------:R-:W-:Y:S01]  /*6a50*/  LOP3.LUT R80, R83, 0xffff0000, RZ, 0xc0, !PT ;  /* 0xffff000053507812 */ /* 0x000fe200078ec0ff */
[----:B------:R-:W-:Y:S01]  /*6a60*/  FMUL R30, R47, R34 ;  /* 0x000000222f1e7220 */ /* 0x000fe20000400000 */
[----:B------:R-:W-:Y:S01]  /*6a70*/  F2FP.BF16.F32.PACK_AB R17, R23, R18 ;  /* 0x000000121711723e */ /* 0x000fe200000010ff */
[C---:B------:R-:W-:Y:S01]  /*6a80*/  FFMA R31, R48.reuse, R76, R31 ;  /* 0x0000004c301f7223 */ /* 0x040fe2000000001f */
[----:B------:R-:W-:Y:S01]  /*6a90*/  FMUL R35, R47, R35 ;  /* 0x000000232f237220 */ /* 0x000fe20000400000 */
[----:B------:R-:W-:Y:S01]  /*6aa0*/  F2FP.BF16.F32.PACK_AB R18, R21, R20 ;  /* 0x000000141512723e */ /* 0x000fe200000010ff */
[C---:B------:R-:W-:Y:S01]  /*6ab0*/  FFMA R28, R48.reuse, R77, R28 ;  /* 0x0000004d301c7223 */ /* 0x040fe2000000001c */
[----:B------:R-:W-:Y:S01]  /*6ac0*/  F2FP.BF16.F32.PACK_AB R19, R27, R22 ;  /* 0x000000161b13723e */ /* 0x000fe200000010ff */
[C---:B------:R-:W-:Y:S01]  /*6ad0*/  FFMA R29, R48.reuse, R78, R29 ;  /* 0x0000004e301d7223 */ /* 0x040fe2000000001d */
[C---:B------:R-:W-:Y:S01]  /*6ae0*/  FFMA R30, R48.reuse, R79, R30 ;  /* 0x0000004f301e7223 */ /* 0x040fe2000000001e */
[----:B------:R-:W-:Y:S01]  /*6af0*/  FFMA R35, R48, R80, R35 ;  /* 0x0000005030237223 */ /* 0x000fe20000000023 */
[----:B------:R-:W-:Y:S01]  /*6b00*/  F2FP.BF16.F32.PACK_AB R24, R25, R24 ;  /* 0x000000181918723e */ /* 0x000fe200000010ff */
[----:B------:R1:W-:Y:S01]  /*6b10*/  STS.128 [R116+0x20], R16 ;  /* 0x0000201074007388 */ /* 0x0003e20000000c00 */
[----:B------:R-:W-:Y:S02]  /*6b20*/  F2FP.BF16.F32.PACK_AB R25, R31, R26 ;  /* 0x0000001a1f19723e */ /* 0x000fe400000010ff */
[----:B------:R-:W-:Y:S02]  /*6b30*/  F2FP.BF16.F32.PACK_AB R26, R29, R28 ;  /* 0x0000001c1d1a723e */ /* 0x000fe400000010ff */
[----:B------:R-:W-:Y:S05]  /*6b40*/  F2FP.BF16.F32.PACK_AB R27, R35, R30 ;  /* 0x0000001e231b723e */ /* 0x000fea00000010ff */
[----:B------:R1:W-:Y:S01]  /*6b50*/  STS.128 [R115+0x30], R24 ;  /* 0x0000301873007388 */ /* 0x0003e20000000c00 */
[----:B------:R-:W-:Y:S01]  /*6b60*/  @!PT LDS RZ, [RZ] ;  /* 0x00000000fffff984 */ /* 0x000fe20000000800 */
[----:B------:R-:W-:Y:S01]  /*6b70*/  @!PT LDS RZ, [RZ] ;  /* 0x00000000fffff984 */ /* 0x000fe20000000800 */
[----:B------:R-:W-:Y:S01]  /*6b80*/  @!PT LDS RZ, [RZ] ;  /* 0x00000000fffff984 */ /* 0x000fe20000000800 */
[----:B------:R-:W-:Y:S01]  /*6b90*/  @!PT LDS RZ, [RZ] ;  /* 0x00000000fffff984 */ /* 0x000fe20000000800 */
[----:B------:R3:W-:Y:S07]  /*6ba0*/  MEMBAR.ALL.CTA ;  /* 0x0000000000007992 */ /* 0x0007ee0000008000 */
[----:B---3--:R-:W3:Y:S02]  /*6bb0*/  FENCE.VIEW.ASYNC.S ;  /* 0x00000000000073c6 */ /* 0x008ee40000000000 */
[----:B---3--:R-:W-:Y:S06]  /*6bc0*/  BAR.SYNC.DEFER_BLOCKING 0x1, 0x80 ;  /* 0x0042000000007b1d */ /* 0x008fec0000010000 */
[----:B------:R-:W-:Y:S05]  /*6bd0*/  @P0 BRA `(.L_x_119) ;  /* 0x00000000002c0947 */ /* 0x000fea0003800000 */
[----:B------:R-:W-:Y:S01]  /*6be0*/  R2UR UR12, R97 ;  /* 0x00000000610c72ca */ /* 0x000fe200000e0000 */
[----:B------:R-:W-:Y:S01]  /*6bf0*/  UIADD3 UR10, UP0, UPT, UR46, 0x680, URZ ;  /* 0x000006802e0a7890 */ /* 0x000fe2000ff1e0ff */
[----:B------:R-:W-:Y:S01]  /*6c00*/  R2UR UR9, R96 ;  /* 0x00000000600972ca */ /* 0x000fe200000e0000 */
[----:B------:R-:W-:Y:S01]  /*6c10*/  UMOV UR7, UR36 ;  /* 0x0000002400077c82 */ /* 0x000fe20008000000 */
[----:B------:R-:W-:Y:S01]  /*6c20*/  R2UR UR8, R119 ;  /* 0x00000000770872ca */ /* 0x000fe200000e0000 */
[----:B------:R-:W-:Y:S08]  /*6c30*/  UIADD3.X UR11, UPT, UPT, URZ, UR47, URZ, UP0, !UPT ;  /* 0x0000002fff0b7290 */ /* 0x000ff000087fe4ff */
[----:B------:R-:W-:Y:S02]  /*6c40*/  USHF.L.U32 UR5, UR12, 0x5, URZ ;  /* 0x000000050c057899 */ /* 0x000fe400080006ff */
[----:B------:R-:W-:Y:S02]  /*6c50*/  USHF.L.U32 UR6, UR9, 0x7, URZ ;  /* 0x0000000709067899 */ /* 0x000fe400080006ff */
[----:B------:R-:W-:Y:S09]  /*6c60*/  UIADD3 UR4, UPT, UPT, UR42, 0x200, UR8 ;  /* 0x000002002a047890 */ /* 0x000ff2000fffe008 */
[----:B------:R3:W-:Y:S02]  /*6c70*/  UTMASTG.3D [UR4], [UR10] ;  /* 0x000000040a0073b5 */ /* 0x0007e40008010000 */
[----:B---3--:R0:W-:Y:S02]  /*6c80*/  UTMACMDFLUSH ;  /* 0x00000000000079b7 */ /* 0x0081e40000000000 */
.L_x_119:
[----:B------:R-:W-:Y:S05]  /*6c90*/  BSYNC.RECONVERGENT B0 ;  /* 0x0000000000007941 */ /* 0x000fea0003800200 */
.L_x_118:
[----:B------:R-:W-:Y:S04]  /*6ca0*/  BSSY.RECONVERGENT B0, `(.L_x_120) ;  /* 0x0000003000007945 */ /* 0x000fe80003800200 */
[----:B------:R-:W-:Y:S05]  /*6cb0*/  @P0 BRA `(.L_x_121) ;  /* 0x0000000000040947 */ /* 0x000fea0003800000 */
[----:B------:R-:W-:Y:S04]  /*6cc0*/  DEPBAR.LE SB0, 0x0 ;  /* 0x000080000000791a */ /* 0x000fe80000000000 */
.L_x_121:
[----:B------:R-:W-:Y:S05]  /*6cd0*/  BSYNC.RECONVERGENT B0 ;  /* 0x0000000000007941 */ /* 0x000fea0003800200 */
.L_x_120:
[----:B------:R-:W-:Y:S01]  /*6ce0*/  BAR.SYNC.DEFER_BLOCKING 0x1, 0x80 ;  /* 0x0042000000007b1d */ /* 0x000fe20000010000 */
[----:B------:R-:W-:Y:S01]  /*6cf0*/  UIADD3 UR43, UPT, UPT, UR43, 0x1, URZ ;  /* 0x000000012b2b7890 */ /* 0x000fe2000fffe0ff */
[----:B------:R-:W-:Y:S02]  /*6d00*/  IADD3 R45, PT, PT, R45, 0x1, RZ ;  /* 0x000000012d2d7810 */ /* 0x000fe40007ffe0ff */
[----:B------:R-:W-:Y:S01]  /*6d10*/  IADD3 R105, PT, PT, R105, 0x1, RZ ;  /* 0x0000000169697810 */ /* 0x000fe20007ffe0ff */
[----:B------:R-:W-:Y:S09]  /*6d20*/  UISETP.NE.AND UP0, UPT, UR43, URZ, UPT ;  /* 0x000000ff2b00728c */ /* 0x000ff2000bf05270 */
[----:B------:R-:W-:Y:S05]  /*6d30*/  BRA.U !UP0, `(.L_x_122) ;  /* 0x0000000108287547 */ /* 0x000fea000b800000 */
[----:B------:R-:W-:Y:S01]  /*6d40*/  ISETP.NE.AND P0, PT, R121, RZ, PT ;  /* 0x000000ff7900720c */ /* 0x000fe20003f05270 */
[----:B------:R-:W-:Y:S11]  /*6d50*/  IMAD.U32 R0, RZ, RZ, UR37 ;  /* 0x00000025ff007e24 */ /* 0x000ff6000f8e00ff */
[----:B------:R-:W-:Y:S01]  /*6d60*/  @!UPT UIADD3 URZ, UPT, UPT, URZ, URZ, URZ ;  /* 0x000000fffffff290 */ /* 0x000fe2000fffe0ff */
[C---:B------:R-:W-:Y:S01]  /*6d70*/  @P0 LEA R2, R104.reuse, UR42, 0x3 ;  /* 0x0000002a68020c11 */ /* 0x040fe2000f8e18ff */
[----:B------:R-:W-:Y:S04]  /*6d80*/  VIADD R104, R104, 0x1 ;  /* 0x0000000168687836 */ /* 0x000fe80000000000 */
[----:B------:R-:W-:Y:S05]  /*6d90*/  @P0 VIADD R2, R2, 0xc0 ;  /* 0x000000c002020836 */ /* 0x000fea0000000000 */
[----:B------:R-:W-:Y:S04]  /*6da0*/  @P0 PRMT R0, R0, 0x654, R2 ;  /* 0x0000065400000816 */ /* 0x000fe80000000002 */
[----:B------:R3:W-:Y:S01]  /*6db0*/  @P0 SYNCS.ARRIVE.TRANS64.RED.A1T0 RZ, [R0+URZ], RZ ;  /* 0x000000ff00ff09a7 */ /* 0x0007e200081004ff */
[C---:B------:R-:W-:Y:S04]  /*6dc0*/  ISETP.NE.AND P0, PT, R104.reuse, 0x2, PT ;  /* 0x000000026800780c */ /* 0x040fe80003f05270 */
[----:B------:R-:W-:Y:S09]  /*6dd0*/  SEL R104, R104, RZ, P0 ;  /* 0x000000ff68687207 */ /* 0x000ff20000000000 */
.L_x_122:
[----:B------:R-:W-:Y:S01]  /*6de0*/  ISETP.NE.AND P3, PT, R114, RZ, PT ;  /* 0x000000ff7200720c */ /* 0x000fe20003f65270 */
[----:B------:R-:W-:Y:S01]  /*6df0*/  IMAD.IADD R97, R43, 0x1, R94 ;  /* 0x000000012b617824 */ /* 0x000fe200078e025e */
[----:B------:R-:W-:Y:S01]  /*6e00*/  ISETP.NE.AND P0, PT, R120, 0x2, PT ;  /* 0x000000027800780c */ /* 0x000fe20003f05270 */
[----:B------:R-:W-:Y:S01]  /*6e10*/  IMAD.IADD R96, R44, 0x1, R95 ;  /* 0x000000012c607824 */ /* 0x000fe200078e025f */
[----:B------:R-:W-:Y:S02]  /*6e20*/  ISETP.NE.AND P1, PT, R45, 0x4, PT ;  /* 0x000000042d00780c */ /* 0x000fe40003f25270 */
[----:B------:R-:W-:Y:S02]  /*6e30*/  ISETP.NE.AND P2, PT, R105, 0x2, PT ;  /* 0x000000026900780c */ /* 0x000fe40003f45270 */
[----:B------:R-:W-:Y:S02]  /*6e40*/  SEL R3, RZ, 0x1, P0 ;  /* 0x00000001ff037807 */ /* 0x000fe40000000000 */
[----:B------:R-:W-:Y:S02]  /*6e50*/  SEL R2, RZ, 0x1, P1 ;  /* 0x00000001ff027807 */ /* 0x000fe40000800000 */
[----:B---3--:R-:W-:Y:S02]  /*6e60*/  SEL R0, RZ, 0x1, P2 ;  /* 0x00000001ff007807 */ /* 0x008fe40001000000 */
[----:B------:R-:W-:Y:S02]  /*6e70*/  @P3 R2UR UR36, R103 ;  /* 0x00000000672432ca */ /* 0x000fe400000e0000 */
[----:B------:R-:W-:Y:S02]  /*6e80*/  LOP3.LUT R106, R106, R3, RZ, 0x3c, !PT ;  /* 0x000000036a6a7212 */ /* 0x000fe400078e3cff */
[----:B------:R-:W-:Y:S02]  /*6e90*/  LOP3.LUT R107, R107, R2, RZ, 0x3c, !PT ;  /* 0x000000026b6b7212 */ /* 0x000fe400078e3cff */
[----:B------:R-:W-:Y:S02]  /*6ea0*/  LOP3.LUT R108, R108, R0, RZ, 0x3c, !PT ;  /* 0x000000006c6c7212 */ /* 0x000fe400078e3cff */
[----:B------:R-:W-:Y:S02]  /*6eb0*/  SEL R120, R120, RZ, P0 ;  /* 0x000000ff78787207 */ /* 0x000fe40000000000 */
[----:B------:R-:W-:Y:S02]  /*6ec0*/  SEL R45, R45, RZ, P1 ;  /* 0x000000ff2d2d7207 */ /* 0x000fe40000800000 */
[----:B------:R-:W-:Y:S01]  /*6ed0*/  SEL R105, R105, RZ, P2 ;  /* 0x000000ff69697207 */ /* 0x000fe20001000000 */
[----:B------:R-:W-:Y:S06]  /*6ee0*/  @P3 BRA `(.L_x_123) ;  /* 0xffffffe400843947 */ /* 0x000fec000383ffff */
[----:B------:R-:W-:-:S09]  /*6ef0*/  UISETP.NE.AND UP0, UPT, UR45, URZ, UPT ;  /* 0x000000ff2d00728c */ /* 0x000fd2000bf05270 */
[----:B------:R-:W-:Y:S05]  /*6f00*/  BRA.U !UP0, `(.L_x_124) ;  /* 0x0000000108487547 */ /* 0x000fea000b800000 */
[----:B------:R-:W3:Y:S02]  /*6f10*/  LDCU.64 UR4, c[0x0][0x890] ;  /* 0x00011200ff0477ac */ /* 0x000ee40008000a00 */
[----:B---3--:R-:W-:-:S04]  /*6f20*/  UISETP.NE.U32.AND UP0, UPT, UR4, URZ, UPT ;  /* 0x000000ff0400728c */ /* 0x008fc8000bf05070 */
[----:B------:R-:W-:-:S09]  /*6f30*/  UISETP.NE.AND.EX UP0, UPT, UR5, URZ, UPT, UP0 ;  /* 0x000000ff0500728c */ /* 0x000fd2000bf05300 */
[----:B------:R-:W-:Y:S05]  /*6f40*/  BRA.U UP0, `(.L_x_125) ;  /* 0x00000001000c7547 */ /* 0x000fea000b800000 */
[----:B------:R-:W-:-:S13]  /*6f50*/  FSETP.NEU.AND P0, PT, R48, RZ, PT ;  /* 0x000000ff3000720b */ /* 0x000fda0003f0d000 */
[----:B------:R-:W-:Y:S05]  /*6f60*/  @!P0 EXIT ;  /* 0x000000000000894d */ /* 0x000fea0003800000 */
[----:B------:R-:W-:Y:S05]  /*6f70*/  BRA `(.L_x_124) ;  /* 0x00000000002c7947 */ /* 0x000fea0003800000 */
.L_x_125:
[----:B------:R-:W-:Y:S01]  /*6f80*/  LOP3.LUT P0, RZ, R98, 0xff, RZ, 0xc0, !PT ;  /* 0x000000ff62ff7812 */ /* 0x000fe2000780c0ff */
[----:B------:R-:W-:-:S12]  /*6f90*/  BSSY.RECONVERGENT B0, `(.L_x_124) ;  /* 0x0000009000007945 */ /* 0x000fd80003800200 */
[----:B------:R-:W-:Y:S05]  /*6fa0*/  @P0 BRA `(.L_x_126) ;  /* 0x0000000000140947 */ /* 0x000fea0003800000 */
[----:B------:R-:W3:Y:S02]  /*6fb0*/  LDCU.64 UR4, c[0x0][0x888] ;  /* 0x00011100ff0477ac */ /* 0x000ee40008000a00 */
[----:B---3--:R-:W-:-:S04]  /*6fc0*/  ISETP.NE.U32.AND P0, PT, RZ, UR4, PT ;  /* 0x00000004ff007c0c */ /* 0x008fc8000bf05070 */
[----:B------:R-:W-:-:S13]  /*6fd0*/  ISETP.NE.AND.EX P0, PT, RZ, UR5, PT, P0 ;  /* 0x00000005ff007c0c */ /* 0x000fda000bf05300 */
[----:B------:R-:W-:Y:S05]  /*6fe0*/  @!P0 EXIT ;  /* 0x000000000000894d */ /* 0x000fea0003800000 */
[----:B------:R-:W-:Y:S05]  /*6ff0*/  BRA `(.L_x_127) ;  /* 0x0000000000087947 */ /* 0x000fea0003800000 */
.L_x_126:
[----:B------:R-:W-:-:S13]  /*7000*/  FSETP.NEU.AND P0, PT, R48, RZ, PT ;  /* 0x000000ff3000720b */ /* 0x000fda0003f0d000 */
[----:B------:R-:W-:Y:S05]  /*7010*/  @!P0 EXIT ;  /* 0x000000000000894d */ /* 0x000fea0003800000 */
.L_x_127:
[----:B------:R-:W-:Y:S05]  /*7020*/  BSYNC.RECONVERGENT B0 ;  /* 0x0000000000007941 */ /* 0x000fea0003800200 */
.L_x_124:
[----:B------:R-:W-:-:S04]  /*7030*/  DEPBAR.LE SB0, 0x0 ;  /* 0x000080000000791a */ /* 0x000fc80000000000 */
[----:B------:R-:W-:Y:S05]  /*7040*/  EXIT ;  /* 0x000000000000794d */ /* 0x000fea0003800000 */
.L_x_25:
[----:B--2---:R2:W4:Y:S02]  /*7050*/  SYNCS.PHASECHK.TRANS64.TRYWAIT P0, [R2+URZ+0x150], R3 ;  /* 0x00015003020075a7 */ /* 0x00452400080011ff */
[----:B----4-:R-:W-:Y:S05]  /*7060*/  @!P0 NANOSLEEP.SYNCS 0x989680 ;  /* 0x009896800000895d */ /* 0x010fea0003900000 */
[----:B------:R-:W4:Y:S02]  /*7070*/  @!P0 SYNCS.PHASECHK.TRANS64 P0, [R2+URZ+0x150], R3 ;  /* 0x00015003020085a7 */ /* 0x000f2400080010ff */
[----:B----4-:R-:W-:Y:S05]  /*7080*/  @!P0 BRA `(.L_x_25) ;  /* 0xfffffffc00f08947 */ /* 0x010fea000383ffff */
[----:B------:R-:W-:Y:S05]  /*7090*/  BRA `(.L_x_128) ;  /* 0xffffffa800107947 */ /* 0x000fea000383ffff */
.L_x_28:
[----:B------:R-:W-:-:S07]  /*70a0*/  MOV R2, UR33 ;  /* 0x0000002100027c02 */ /* 0x000fce0008000f00 */
.L_x_129:
[----:B-1----:R1:W2:Y:S02]  /*70b0*/  SYNCS.PHASECHK.TRANS64.TRYWAIT P0, [R2+URZ+0x58], R4 ;  /* 0x00005804020075a7 */ /* 0x0022a400080011ff */
[----:B--2---:R-:W-:Y:S05]  /*70c0*/  @!P0 NANOSLEEP.SYNCS 0x989680 ;  /* 0x009896800000895d */ /* 0x004fea0003900000 */
[----:B------:R-:W2:Y:S02]  /*70d0*/  @!P0 SYNCS.PHASECHK.TRANS64 P0, [R2+URZ+0x58], R4 ;  /* 0x00005804020085a7 */ /* 0x000ea400080010ff */
[----:B--2---:R-:W-:Y:S05]  /*70e0*/  @!P0 BRA `(.L_x_129) ;  /* 0xfffffffc00f08947 */ /* 0x004fea000383ffff */
[----:B------:R-:W-:Y:S05]  /*70f0*/  BRA `(.L_x_27) ;  /* 0xffffffa800787947 */ /* 0x000fea000383ffff */
.L_x_35:
[----:B-1----:R-:W-:-:S07]  /*7100*/  MOV R2, UR17 ;  /* 0x0000001100027c02 */ /* 0x002fce0008000f00 */
.L_x_130:
[----:B-1----:R1:W2:Y:S02]  /*7110*/  SYNCS.PHASECHK.TRANS64.TRYWAIT P0, [R2+URZ+0x58], R4 ;  /* 0x00005804020075a7 */ /* 0x0022a400080011ff */
[----:B--2---:R-:W-:Y:S05]  /*7120*/  @!P0 NANOSLEEP.SYNCS 0x989680 ;  /* 0x009896800000895d */ /* 0x004fea0003900000 */
[----:B------:R-:W2:Y:S02]  /*7130*/  @!P0 SYNCS.PHASECHK.TRANS64 P0, [R2+URZ+0x58], R4 ;  /* 0x00005804020085a7 */ /* 0x000ea400080010ff */
[----:B--2---:R-:W-:Y:S05]  /*7140*/  @!P0 BRA `(.L_x_130) ;  /* 0xfffffffc00f08947 */ /* 0x004fea000383ffff */
[----:B------:R-:W-:Y:S05]  /*7150*/  BRA `(.L_x_34) ;  /* 0xffffffac00347947 */ /* 0x000fea000383ffff */
.L_x_40:
[----:B-1----:R1:W2:Y:S02]  /*7160*/  SYNCS.PHASECHK.TRANS64.TRYWAIT P0, [R2+URZ+0xe0], R3 ;  /* 0x0000e003020075a7 */ /* 0x0022a400080011ff */
[----:B--2---:R-:W-:Y:S05]  /*7170*/  @!P0 NANOSLEEP.SYNCS 0x989680 ;  /* 0x009896800000895d */ /* 0x004fea0003900000 */
[----:B------:R-:W2:Y:S02]  /*7180*/  @!P0 SYNCS.PHASECHK.TRANS64 P0, [R2+URZ+0xe0], R3 ;  /* 0x0000e003020085a7 */ /* 0x000ea400080010ff */
[----:B--2---:R-:W-:Y:S05]  /*7190*/  @!P0 BRA `(.L_x_40) ;  /* 0xfffffffc00f08947 */ /* 0x004fea000383ffff */
[----:B------:R-:W-:Y:S05]  /*71a0*/  BRA `(.L_x_131) ;  /* 0xffffffac00d87947 */ /* 0x000fea000383ffff */
.L_x_44:
[----:B---3--:R-:W-:-:S07]  /*71b0*/  MOV R0, UR5 ;  /* 0x0000000500007c02 */ /* 0x008fce0008000f00 */
.L_x_132:
[----:B-1----:R1:W2:Y:S02]  /*71c0*/  SYNCS.PHASECHK.TRANS64.TRYWAIT P0, [R0+URZ], R2 ;  /* 0x00000002000075a7 */ /* 0x0022a400080011ff */
[----:B--2---:R-:W-:Y:S05]  /*71d0*/  @!P0 NANOSLEEP.SYNCS 0x989680 ;  /* 0x009896800000895d */ /* 0x004fea0003900000 */
[----:B------:R-:W2:Y:S02]  /*71e0*/  @!P0 SYNCS.PHASECHK.TRANS64 P0, [R0+URZ], R2 ;  /* 0x00000002000085a7 */ /* 0x000ea400080010ff */
[----:B--2---:R-:W-:Y:S05]  /*71f0*/  @!P0 BRA `(.L_x_132) ;  /* 0xfffffffc00f08947 */ /* 0x004fea000383ffff */
[----:B------:R-:W-:Y:S05]  /*7200*/  BRA `(.L_x_133) ;  /* 0xffffffb400487947 */ /* 0x000fea000383ffff */
.L_x_45:
[----:B---3--:R-:W-:-:S07]  /*7210*/  MOV R0, UR5 ;  /* 0x0000000500007c02 */ /* 0x008fce0008000f00 */
.L_x_134:
[----:B-1----:R1:W2:Y:S02]  /*7220*/  SYNCS.PHASECHK.TRANS64.TRYWAIT P0, [R0+URZ], R3 ;  /* 0x00000003000075a7 */ /* 0x0022a400080011ff */
[----:B--2---:R-:W-:Y:S05]  /*7230*/  @!P0 NANOSLEEP.SYNCS 0x989680 ;  /* 0x009896800000895d */ /* 0x004fea0003900000 */
[----:B------:R-:W2:Y:S02]  /*7240*/  @!P0 SYNCS.PHASECHK.TRANS64 P0, [R0+URZ], R3 ;  /* 0x00000003000085a7 */ /* 0x000ea400080010ff */
[----:B--2---:R-:W-:Y:S05]  /*7250*/  @!P0 BRA `(.L_x_134) ;  /* 0xfffffffc00f08947 */ /* 0x004fea000383ffff */
[----:B------:R-:W-:Y:S05]  /*7260*/  BRA `(.L_x_135) ;  /* 0xffffffb400547947 */ /* 0x000fea000383ffff */
.L_x_46:
[----:B---3--:R-:W-:-:S07]  /*7270*/  MOV R0, UR5 ;  /* 0x0000000500007c02 */ /* 0x008fce0008000f00 */
.L_x_136:
[----:B-1----:R1:W2:Y:S02]  /*7280*/  SYNCS.PHASECHK.TRANS64.TRYWAIT P0, [R0+URZ], R3 ;  /* 0x00000003000075a7 */ /* 0x0022a400080011ff */
[----:B--2---:R-:W-:Y:S05]  /*7290*/  @!P0 NANOSLEEP.SYNCS 0x989680 ;  /* 0x009896800000895d */ /* 0x004fea0003900000 */
[----:B------:R-:W2:Y:S02]  /*72a0*/  @!P0 SYNCS.PHASECHK.TRANS64 P0, [R0+URZ], R3 ;  /* 0x00000003000085a7 */ /* 0x000ea400080010ff */
[----:B--2---:R-:W-:Y:S05]  /*72b0*/  @!P0 BRA `(.L_x_136) ;  /* 0xfffffffc00f08947 */ /* 0x004fea000383ffff */
[----:B------:R-:W-:Y:S05]  /*72c0*/  BRA `(.L_x_137) ;  /* 0xffffffb400607947 */ /* 0x000fea000383ffff */
.L_x_47:
[----:B---3--:R-:W-:-:S07]  /*72d0*/  MOV R0, UR5 ;  /* 0x0000000500007c02 */ /* 0x008fce0008000f00 */
.L_x_138:
[----:B-1----:R1:W2:Y:S02]  /*72e0*/  SYNCS.PHASECHK.TRANS64.TRYWAIT P0, [R0+URZ], R3 ;  /* 0x00000003000075a7 */ /* 0x0022a400080011ff */
[----:B--2---:R-:W-:Y:S05]  /*72f0*/  @!P0 NANOSLEEP.SYNCS 0x989680 ;  /* 0x009896800000895d */ /* 0x004fea0003900000 */
[----:B------:R-:W2:Y:S02]  /*7300*/  @!P0 SYNCS.PHASECHK.TRANS64 P0, [R0+URZ], R3 ;  /* 0x00000003000085a7 */ /* 0x000ea400080010ff */
[----:B--2---:R-:W-:Y:S05]  /*7310*/  @!P0 BRA `(.L_x_138) ;  /* 0xfffffffc00f08947 */ /* 0x004fea000383ffff */
[----:B------:R-:W-:Y:S05]  /*7320*/  BRA `(.L_x_139) ;  /* 0xffffffb4006c7947 */ /* 0x000fea000383ffff */
.L_x_48:
[----:B---3--:R-:W-:-:S07]  /*7330*/  MOV R0, UR5 ;  /* 0x0000000500007c02 */ /* 0x008fce0008000f00 */
.L_x_140:
[----:B-1----:R1:W2:Y:S02]  /*7340*/  SYNCS.PHASECHK.TRANS64.TRYWAIT P0, [R0+URZ], R3 ;  /* 0x00000003000075a7 */ /* 0x0022a400080011ff */
[----:B--2---:R-:W-:Y:S05]  /*7350*/  @!P0 NANOSLEEP.SYNCS 0x989680 ;  /* 0x009896800000895d */ /* 0x004fea0003900000 */
[----:B------:R-:W2:Y:S02]  /*7360*/  @!P0 SYNCS.PHASECHK.TRANS64 P0, [R0+URZ], R3 ;  /* 0x00000003000085a7 */ /* 0x000ea400080010ff */
[----:B--2---:R-:W-:Y:S05]  /*7370*/  @!P0 BRA `(.L_x_140) ;  /* 0xfffffffc00f08947 */ /* 0x004fea000383ffff */
[----:B------:R-:W-:Y:S05]  /*7380*/  BRA `(.L_x_141) ;  /* 0xffffffb400787947 */ /* 0x000fea000383ffff */
.L_x_49:
[----:B---3--:R-:W-:-:S07]  /*7390*/  MOV R0, UR5 ;  /* 0x0000000500007c02 */ /* 0x008fce0008000f00 */
.L_x_142:
[----:B-1----:R1:W2:Y:S02]  /*73a0*/  SYNCS.PHASECHK.TRANS64.TRYWAIT P0, [R0+URZ], R3 ;  /* 0x00000003000075a7 */ /* 0x0022a400080011ff */
[----:B--2---:R-:W-:Y:S05]  /*73b0*/  @!P0 NANOSLEEP.SYNCS 0x989680 ;  /* 0x009896800000895d */ /* 0x004fea0003900000 */
[----:B------:R-:W2:Y:S02]  /*73c0*/  @!P0 SYNCS.PHASECHK.TRANS64 P0, [R0+URZ], R3 ;  /* 0x00000003000085a7 */ /* 0x000ea400080010ff */
[----:B--2---:R-:W-:Y:S05]  /*73d0*/  @!P0 BRA `(.L_x_142) ;  /* 0xfffffffc00f08947 */ /* 0x004fea000383ffff */
[----:B------:R-:W-:Y:S05]  /*73e0*/  BRA `(.L_x_143) ;  /* 0xffffffb400847947 */ /* 0x000fea000383ffff */
.L_x_50:
[----:B---3--:R-:W-:-:S07]  /*73f0*/  MOV R0, UR5 ;  /* 0x0000000500007c02 */ /* 0x008fce0008000f00 */
.L_x_144:
[----:B-1----:R1:W2:Y:S02]  /*7400*/  SYNCS.PHASECHK.TRANS64.TRYWAIT P0, [R0+URZ], R3 ;  /* 0x00000003000075a7 */ /* 0x0022a400080011ff */
[----:B--2---:R-:W-:Y:S05]  /*7410*/  @!P0 NANOSLEEP.SYNCS 0x989680 ;  /* 0x009896800000895d */ /* 0x004fea0003900000 */
[----:B------:R-:W2:Y:S02]  /*7420*/  @!P0 SYNCS.PHASECHK.TRANS64 P0, [R0+URZ], R3 ;  /* 0x00000003000085a7 */ /* 0x000ea400080010ff */
[----:B--2---:R-:W-:Y:S05]  /*7430*/  @!P0 BRA `(.L_x_144) ;  /* 0xfffffffc00f08947 */ /* 0x004fea000383ffff */
[----:B------:R-:W-:Y:S05]  /*7440*/  BRA `(.L_x_145) ;  /* 0xffffffb400907947 */ /* 0x000fea000383ffff */
.L_x_51:
[----:B---3--:R-:W-:-:S07]  /*7450*/  MOV R0, UR5 ;  /* 0x0000000500007c02 */ /* 0x008fce0008000f00 */
.L_x_146:
[----:B-1----:R1:W2:Y:S02]  /*7460*/  SYNCS.PHASECHK.TRANS64.TRYWAIT P0, [R0+URZ], R3 ;  /* 0x00000003000075a7 */ /* 0x0022a400080011ff */
[----:B--2---:R-:W-:Y:S05]  /*7470*/  @!P0 NANOSLEEP.SYNCS 0x989680 ;  /* 0x009896800000895d */ /* 0x004fea0003900000 */
[----:B------:R-:W2:Y:S02]  /*7480*/  @!P0 SYNCS.PHASECHK.TRANS64 P0, [R0+URZ], R3 ;  /* 0x00000003000085a7 */ /* 0x000ea400080010ff */
[----:B--2---:R-:W-:Y:S05]  /*7490*/  @!P0 BRA `(.L_x_146) ;  /* 0xfffffffc00f08947 */ /* 0x004fea000383ffff */
[----:B------:R-:W-:Y:S05]  /*74a0*/  BRA `(.L_x_147) ;  /* 0xffffffb4009c7947 */ /* 0x000fea000383ffff */
.L_x_52:
[----:B---3--:R-:W-:-:S07]  /*74b0*/  MOV R0, UR5 ;  /* 0x0000000500007c02 */ /* 0x008fce0008000f00 */
.L_x_148:
[----:B-1----:R1:W2:Y:S02]  /*74c0*/  SYNCS.PHASECHK.TRANS64.TRYWAIT P0, [R0+URZ], R3 ;  /* 0x00000003000075a7 */ /* 0x0022a400080011ff */
[----:B--2---:R-:W-:Y:S05]  /*74d0*/  @!P0 NANOSLEEP.SYNCS 0x989680 ;  /* 0x009896800000895d */ /* 0x004fea0003900000 */
[----:B------:R-:W2:Y:S02]  /*74e0*/  @!P0 SYNCS.PHASECHK.TRANS64 P0, [R0+URZ], R3 ;  /* 0x00000003000085a7 */ /* 0x000ea400080010ff */
[----:B--2---:R-:W-:Y:S05]  /*74f0*/  @!P0 BRA `(.L_x_148) ;  /* 0xfffffffc00f08947 */ /* 0x004fea000383ffff */
[----:B------:R-:W-:Y:S05]  /*7500*/  BRA `(.L_x_149) ;  /* 0xffffffb400a87947 */ /* 0x000fea000383ffff */
.L_x_53:
[----:B---3--:R-:W-:-:S07]  /*7510*/  MOV R0, UR5 ;  /* 0x0000000500007c02 */ /* 0x008fce0008000f00 */
.L_x_150:
[----:B-1----:R1:W2:Y:S02]  /*7520*/  SYNCS.PHASECHK.TRANS64.TRYWAIT P0, [R0+URZ], R3 ;  /* 0x00000003000075a7 */ /* 0x0022a400080011ff */
[----:B--2---:R-:W-:Y:S05]  /*7530*/  @!P0 NANOSLEEP.SYNCS 0x989680 ;  /* 0x009896800000895d */ /* 0x004fea0003900000 */
[----:B------:R-:W2:Y:S02]  /*7540*/  @!P0 SYNCS.PHASECHK.TRANS64 P0, [R0+URZ], R3 ;  /* 0x00000003000085a7 */ /* 0x000ea400080010ff */
[----:B--2---:R-:W-:Y:S05]  /*7550*/  @!P0 BRA `(.L_x_150) ;  /* 0xfffffffc00f08947 */ /* 0x004fea000383ffff */
[----:B------:R-:W-:Y:S05]  /*7560*/  BRA `(.L_x_151) ;  /* 0xffffffb400b47947 */ /* 0x000fea000383ffff */
.L_x_56:
[----:B-1----:R1:W2:Y:S02]  /*7570*/  SYNCS.PHASECHK.TRANS64.TRYWAIT P0, [R0+URZ+0x140], R4 ;  /* 0x00014004000075a7 */ /* 0x0022a400080011ff */
[----:B--2---:R-:W-:Y:S05]  /*7580*/  @!P0 NANOSLEEP.SYNCS 0x989680 ;  /* 0x009896800000895d */ /* 0x004fea0003900000 */
[----:B------:R-:W2:Y:S02]  /*7590*/  @!P0 SYNCS.PHASECHK.TRANS64 P0, [R0+URZ+0x140], R4 ;  /* 0x00014004000085a7 */ /* 0x000ea400080010ff */
[----:B--2---:R-:W-:Y:S05]  /*75a0*/  @!P0 BRA `(.L_x_56) ;  /* 0xfffffffc00f08947 */ /* 0x004fea000383ffff */
[----:B------:R-:W-:Y:S05]  /*75b0*/  BRA `(.L_x_152) ;  /* 0xffffffb800147947 */ /* 0x000fea000383ffff */
.L_x_57:
[----:B------:R-:W-:-:S07]  /*75c0*/  MOV R0, UR5 ;  /* 0x0000000500007c02 */ /* 0x000fce0008000f00 */
.L_x_153:
[----:B-1----:R1:W2:Y:S02]  /*75d0*/  SYNCS.PHASECHK.TRANS64.TRYWAIT P0, [R0+URZ+0xf0], R5 ;  /* 0x0000f005000075a7 */ /* 0x0022a400080011ff */
[----:B--2---:R-:W-:Y:S05]  /*75e0*/  @!P0 NANOSLEEP.SYNCS 0x989680 ;  /* 0x009896800000895d */ /* 0x004fea0003900000 */
[----:B------:R-:W2:Y:S02]  /*75f0*/  @!P0 SYNCS.PHASECHK.TRANS64 P0, [R0+URZ+0xf0], R5 ;  /* 0x0000f005000085a7 */ /* 0x000ea400080010ff */
[----:B--2---:R-:W-:Y:S05]  /*7600*/  @!P0 BRA `(.L_x_153) ;  /* 0xfffffffc00f08947 */ /* 0x004fea000383ffff */
[----:B------:R-:W-:Y:S05]  /*7610*/  BRA `(.L_x_154) ;  /* 0xffffffb800247947 */ /* 0x000fea000383ffff */
.L_x_58:
[----:B-1----:R1:W2:Y:S02]  /*7620*/  SYNCS.PHASECHK.TRANS64.TRYWAIT P1, [R0+URZ+0xe0], R4 ;  /* 0x0000e004000075a7 */ /* 0x0022a400080211ff */
[----:B--2---:R-:W-:Y:S05]  /*7630*/  @!P1 NANOSLEEP.SYNCS 0x989680 ;  /* 0x009896800000995d */ /* 0x004fea0003900000 */
[----:B------:R-:W2:Y:S02]  /*7640*/  @!P1 SYNCS.PHASECHK.TRANS64 P1, [R0+URZ+0xe0], R4 ;  /* 0x0000e004000095a7 */ /* 0x000ea400080210ff */
[----:B--2---:R-:W-:Y:S05]  /*7650*/  @!P1 BRA `(.L_x_58) ;  /* 0xfffffffc00f09947 */ /* 0x004fea000383ffff */
[----:B------:R-:W-:Y:S05]  /*7660*/  BRA `(.L_x_155) ;  /* 0xffffffb800547947 */ /* 0x000fea000383ffff */
.L_x_61:
[----:B------:R-:W-:-:S07]  /*7670*/  MOV R0, UR5 ;  /* 0x0000000500007c02 */ /* 0x000fce0008000f00 */
.L_x_156:
[----:B-1----:R1:W2:Y:S02]  /*7680*/  SYNCS.PHASECHK.TRANS64.TRYWAIT P0, [R0+URZ+0xf0], R2 ;  /* 0x0000f002000075a7 */ /* 0x0022a400080011ff */
[----:B--2---:R-:W-:Y:S05]  /*7690*/  @!P0 NANOSLEEP.SYNCS 0x989680 ;  /* 0x009896800000895d */ /* 0x004fea0003900000 */
[----:B------:R-:W2:Y:S02]  /*76a0*/  @!P0 SYNCS.PHASECHK.TRANS64 P0, [R0+URZ+0xf0], R2 ;  /* 0x0000f002000085a7 */ /* 0x000ea400080010ff */
[----:B--2---:R-:W-:Y:S05]  /*76b0*/  @!P0 BRA `(.L_x_156) ;  /* 0xfffffffc00f08947 */ /* 0x004fea000383ffff */
[----:B------:R-:W-:Y:S05]  /*76c0*/  BRA `(.L_x_60) ;  /* 0xffffffb800a87947 */ /* 0x000fea000383ffff */
.L_x_70:
[----:B-1----:R-:W-:-:S04]  /*76d0*/  MOV R4, UR6 ;  /* 0x0000000600047c02 */ /* 0x002fc80008000f00 */
[----:B------:R1:W2:Y:S03]  /*76e0*/  SYNCS.PHASECHK.TRANS64.TRYWAIT P0, [R4+URZ+0x8], R5 ;  /* 0x00000805040075a7 */ /* 0x0002a600080011ff */
[----:B--2---:R-:W-:Y:S05]  /*76f0*/  @!P0 NANOSLEEP.SYNCS 0x989680 ;  /* 0x009896800000895d */ /* 0x004fea0003900000 */
[----:B------:R-:W2:Y:S02]  /*7700*/  @!P0 SYNCS.PHASECHK.TRANS64 P0, [R4+URZ+0x8], R5 ;  /* 0x00000805040085a7 */ /* 0x000ea400080010ff */
[----:B--2---:R-:W-:Y:S05]  /*7710*/  @!P0 BRA `(.L_x_70) ;  /* 0xfffffffc00ec8947 */ /* 0x004fea000383ffff */
[----:B------:R-:W-:Y:S05]  /*7720*/  BRA `(.L_x_69) ;  /* 0xffffffbc005c7947 */ /* 0x000fea000383ffff */
.L_x_72:
[----:B------:R-:W-:Y:S01]  /*7730*/  BSSY B0, `(.L_x_157) ;  /* 0x0000006000007945 */ /* 0x000fe20003800000 */
[----:B------:R-:W-:-:S07]  /*7740*/  MOV R15, 0xffffffff ;  /* 0xffffffff000f7802 */ /* 0x000fce0000000f00 */
[----:B-1---5:R-:W-:Y:S05]  /*7750*/  WARPSYNC.COLLECTIVE R15, `(.L_x_158) ;  /* 0x000000000f0c7348 */ /* 0x022fea0003c00000 */
[----:B------:R-:W-:Y:S02]  /*7760*/  ELECT P6, UR79, PT ;  /* 0x00000000004f782f */ /* 0x000fe400038c0000 */
[----:B------:R-:W-:Y:S01]  /*7770*/  MOV R14, UR79 ;  /* 0x0000004f000e7c02 */ /* 0x000fe20008000f00 */
[----:B-1---5:R-:W-:Y:S10]  /*7780*/  ENDCOLLECTIVE ;  /* 0x000000000000791b */ /* 0x022ff40003800000 */
.L_x_158:
[----:B------:R-:W-:Y:S05]  /*7790*/  BSYNC B0 ;  /* 0x0000000000007941 */ /* 0x000fea0003800000 */
.L_x_157:
[----:B------:R-:W-:Y:S05]  /*77a0*/  BRA `(.L_x_159) ;  /* 0xffffffbc008c7947 */ /* 0x000fea000383ffff */
.L_x_74:
[----:B-1----:R-:W-:-:S04]  /*77b0*/  MOV R2, UR6 ;  /* 0x0000000600027c02 */ /* 0x002fc80008000f00 */
[----:B------:R1:W2:Y:S03]  /*77c0*/  SYNCS.PHASECHK.TRANS64.TRYWAIT P0, [R2+URZ+0x8], R3 ;  /* 0x00000803020075a7 */ /* 0x0002a600080011ff */
[----:B--2---:R-:W-:Y:S05]  /*77d0*/  @!P0 NANOSLEEP.SYNCS 0x989680 ;  /* 0x009896800000895d */ /* 0x004fea0003900000 */
[----:B------:R-:W2:Y:S02]  /*77e0*/  @!P0 SYNCS.PHASECHK.TRANS64 P0, [R2+URZ+0x8], R3 ;  /* 0x00000803020085a7 */ /* 0x000ea400080010ff */
[----:B--2---:R-:W-:Y:S05]  /*77f0*/  @!P0 BRA `(.L_x_74) ;  /* 0xfffffffc00ec8947 */ /* 0x004fea000383ffff */
[----:B------:R-:W-:Y:S05]  /*7800*/  BRA `(.L_x_73) ;  /* 0xffffffbc00907947 */ /* 0x000fea000383ffff */
.L_x_75:
[----:B-1----:R1:W2:Y:S02]  /*7810*/  SYNCS.PHASECHK.TRANS64.TRYWAIT P0, [R0+URZ+0xe0], R4 ;  /* 0x0000e004000075a7 */ /* 0x0022a400080011ff */
[----:B--2---:R-:W-:Y:S05]  /*7820*/  @!P0 NANOSLEEP.SYNCS 0x989680 ;  /* 0x009896800000895d */ /* 0x004fea0003900000 */
[----:B------:R-:W2:Y:S02]  /*7830*/  @!P0 SYNCS.PHASECHK.TRANS64 P0, [R0+URZ+0xe0], R4 ;  /* 0x0000e004000085a7 */ /* 0x000ea400080010ff */
[----:B--2---:R-:W-:Y:S05]  /*7840*/  @!P0 BRA `(.L_x_75) ;  /* 0xfffffffc00f08947 */ /* 0x004fea000383ffff */
[----:B------:R-:W-:Y:S05]  /*7850*/  BRA `(.L_x_160) ;  /* 0xffffffc0007c7947 */ /* 0x000fea000383ffff */
.L_x_77:
[----:B------:R-:W-:-:S07]  /*7860*/  MOV R0, UR9 ;  /* 0x0000000900007c02 */ /* 0x000fce0008000f00 */
.L_x_161:
[----:B-1----:R1:W2:Y:S02]  /*7870*/  SYNCS.PHASECHK.TRANS64.TRYWAIT P0, [R0+URZ+0x120], R4 ;  /* 0x00012004000075a7 */ /* 0x0022a400080011ff */
[----:B--2---:R-:W-:Y:S05]  /*7880*/  @!P0 NANOSLEEP.SYNCS 0x989680 ;  /* 0x009896800000895d */ /* 0x004fea0003900000 */
[----:B------:R-:W2:Y:S02]  /*7890*/  @!P0 SYNCS.PHASECHK.TRANS64 P0, [R0+URZ+0x120], R4 ;  /* 0x00012004000085a7 */ /* 0x000ea400080010ff */
[----:B--2---:R-:W-:Y:S05]  /*78a0*/  @!P0 BRA `(.L_x_161) ;  /* 0xfffffffc00f08947 */ /* 0x004fea000383ffff */
[----:B------:R-:W-:Y:S05]  /*78b0*/  BRA `(.L_x_162) ;  /* 0xffffffc000c87947 */ /* 0x000fea000383ffff */
.L_x_80:
[----:B------:R-:W-:Y:S07]  /*78c0*/  MOV R0, UR8 ;  /* 0x0000000800007c02 */ /* 0x000fee0008000f00 */
.L_x_163:
[----:B-1----:R1:W2:Y:S02]  /*78d0*/  SYNCS.PHASECHK.TRANS64.TRYWAIT P0, [R0+URZ], R4 ;  /* 0x00000004000075a7 */ /* 0x0022a400080011ff */
[----:B--2---:R-:W-:Y:S05]  /*78e0*/  @!P0 NANOSLEEP.SYNCS 0x989680 ;  /* 0x009896800000895d */ /* 0x004fea0003900000 */
[----:B------:R-:W2:Y:S02]  /*78f0*/  @!P0 SYNCS.PHASECHK.TRANS64 P0, [R0+URZ], R4 ;  /* 0x00000004000085a7 */ /* 0x000ea400080010ff */
[----:B--2---:R-:W-:Y:S05]  /*7900*/  @!P0 BRA `(.L_x_163) ;  /* 0xfffffffc00f08947 */ /* 0x004fea000383ffff */
[----:B------:R-:W-:Y:S05]  /*7910*/  BRA `(.L_x_79) ;  /* 0xffffffc000dc7947 */ /* 0x000fea000383ffff */
.L_x_84:
[----:B-1----:R-:W-:-:S07]  /*7920*/  MOV R0, UR8 ;  /* 0x0000000800007c02 */ /* 0x002fce0008000f00 */
.L_x_164:
[----:B-1----:R1:W2:Y:S02]  /*7930*/  SYNCS.PHASECHK.TRANS64.TRYWAIT P0, [R0+URZ], R2 ;  /* 0x00000002000075a7 */ /* 0x0022a400080011ff */
[----:B--2---:R-:W-:Y:S05]  /*7940*/  @!P0 NANOSLEEP.SYNCS 0x989680 ;  /* 0x009896800000895d */ /* 0x004fea0003900000 */
[----:B------:R-:W2:Y:S02]  /*7950*/  @!P0 SYNCS.PHASECHK.TRANS64 P0, [R0+URZ], R2 ;  /* 0x00000002000085a7 */ /* 0x000ea400080010ff */
[----:B--2---:R-:W-:Y:S05]  /*7960*/  @!P0 BRA `(.L_x_164) ;  /* 0xfffffffc00f08947 */ /* 0x004fea000383ffff */
[----:B------:R-:W-:Y:S05]  /*7970*/  BRA `(.L_x_165) ;  /* 0xffffffc400d07947 */ /* 0x000fea000383ffff */
.L_x_85:
[----:B------:R-:W-:-:S07]  /*7980*/  MOV R0, UR8 ;  /* 0x0000000800007c02 */ /* 0x000fce0008000f00 */
.L_x_166:
[----:B-1----:R1:W2:Y:S02]  /*7990*/  SYNCS.PHASECHK.TRANS64.TRYWAIT P0, [R0+URZ], R3 ;  /* 0x00000003000075a7 */ /* 0x0022a400080011ff */
[----:B--2---:R-:W-:Y:S05]  /*79a0*/  @!P0 NANOSLEEP.SYNCS 0x989680 ;  /* 0x009896800000895d */ /* 0x004fea0003900000 */
[----:B------:R-:W2:Y:S02]  /*79b0*/  @!P0 SYNCS.PHASECHK.TRANS64 P0, [R0+URZ], R3 ;  /* 0x00000003000085a7 */ /* 0x000ea400080010ff */
[----:B--2---:R-:W-:Y:S05]  /*79c0*/  @!P0 BRA `(.L_x_166) ;  /* 0xfffffffc00f08947 */ /* 0x004fea000383ffff */
[----:B------:R-:W-:Y:S05]  /*79d0*/  BRA `(.L_x_167) ;  /* 0xffffffc400dc7947 */ /* 0x000fea000383ffff */
.L_x_86:
[----:B------:R-:W-:-:S07]  /*79e0*/  MOV R0, UR8 ;  /* 0x0000000800007c02 */ /* 0x000fce0008000f00 */
.L_x_168:
[----:B-1----:R1:W2:Y:S02]  /*79f0*/  SYNCS.PHASECHK.TRANS64.TRYWAIT P0, [R0+URZ], R3 ;  /* 0x00000003000075a7 */ /* 0x0022a400080011ff */
[----:B--2---:R-:W-:Y:S05]  /*7a00*/  @!P0 NANOSLEEP.SYNCS 0x989680 ;  /* 0x009896800000895d */ /* 0x004fea0003900000 */
[----:B------:R-:W2:Y:S02]  /*7a10*/  @!P0 SYNCS.PHASECHK.TRANS64 P0, [R0+URZ], R3 ;  /* 0x00000003000085a7 */ /* 0x000ea400080010ff */
[----:B--2---:R-:W-:Y:S05]  /*7a20*/  @!P0 BRA `(.L_x_168) ;  /* 0xfffffffc00f08947 */ /* 0x004fea000383ffff */
[----:B------:R-:W-:Y:S05]  /*7a30*/  BRA `(.L_x_169) ;  /* 0xffffffc400e87947 */ /* 0x000fea000383ffff */
.L_x_89:
[----:B------:R-:W-:-:S07]  /*7a40*/  MOV R0, UR7 ;  /* 0x0000000700007c02 */ /* 0x000fce0008000f00 */
.L_x_170:
[----:B-1----:R1:W2:Y:S02]  /*7a50*/  SYNCS.PHASECHK.TRANS64.TRYWAIT P1, [R0+URZ+0x160], R2 ;  /* 0x00016002000075a7 */ /* 0x0022a400080211ff */
[----:B--2---:R-:W-:Y:S05]  /*7a60*/  @!P1 NANOSLEEP.SYNCS 0x989680 ;  /* 0x009896800000995d */ /* 0x004fea0003900000 */
[----:B------:R-:W2:Y:S02]  /*7a70*/  @!P1 SYNCS.PHASECHK.TRANS64 P1, [R0+URZ+0x160], R2 ;  /* 0x00016002000095a7 */ /* 0x000ea400080210ff */
[----:B--2---:R-:W-:Y:S05]  /*7a80*/  @!P1 BRA `(.L_x_170) ;  /* 0xfffffffc00f09947 */ /* 0x004fea000383ffff */
[----:B------:R-:W-:Y:S05]  /*7a90*/  BRA `(.L_x_171) ;  /* 0xffffffc800347947 */ /* 0x000fea000383ffff */
.L_x_94:
[----:B--2---:R2:W4:Y:S02]  /*7aa0*/  SYNCS.PHASECHK.TRANS64.TRYWAIT P0, [R0+URZ+0xe0], R2 ;  /* 0x0000e002000075a7 */ /* 0x00452400080011ff */
[----:B----4-:R-:W-:Y:S05]  /*7ab0*/  @!P0 NANOSLEEP.SYNCS 0x989680 ;  /* 0x009896800000895d */ /* 0x010fea0003900000 */
[----:B------:R-:W4:Y:S02]  /*7ac0*/  @!P0 SYNCS.PHASECHK.TRANS64 P0, [R0+URZ+0xe0], R2 ;  /* 0x0000e002000085a7 */ /* 0x000f2400080010ff */
[----:B----4-:R-:W-:Y:S05]  /*7ad0*/  @!P0 BRA `(.L_x_94) ;  /* 0xfffffffc00f08947 */ /* 0x010fea000383ffff */
[----:B------:R-:W-:Y:S05]  /*7ae0*/  BRA `(.L_x_172) ;  /* 0xffffffcc00387947 */ /* 0x000fea000383ffff */
.L_x_97:
[----:B------:R-:W-:Y:S07]  /*7af0*/  MOV R0, UR6 ;  /* 0x0000000600007c02 */ /* 0x000fee0008000f00 */
.L_x_173:
[----:B--2---:R2:W4:Y:S02]  /*7b00*/  SYNCS.PHASECHK.TRANS64.TRYWAIT P0, [R0+URZ+0xd8], R2 ;  /* 0x0000d802000075a7 */ /* 0x00452400080011ff */
[----:B----4-:R-:W-:Y:S05]  /*7b10*/  @!P0 NANOSLEEP.SYNCS 0x989680 ;  /* 0x009896800000895d */ /* 0x010fea0003900000 */
[----:B------:R-:W4:Y:S02]  /*7b20*/  @!P0 SYNCS.PHASECHK.TRANS64 P0, [R0+URZ+0xd8], R2 ;  /* 0x0000d802000085a7 */ /* 0x000f2400080010ff */
[----:B----4-:R-:W-:Y:S05]  /*7b30*/  @!P0 BRA `(.L_x_173) ;  /* 0xfffffffc00f08947 */ /* 0x010fea000383ffff */
[----:B------:R-:W-:Y:S05]  /*7b40*/  BRA `(.L_x_96) ;  /* 0xffffffd000207947 */ /* 0x000fea000383ffff */
.L_x_100:
[----:B------:R-:W-:Y:S07]  /*7b50*/  MOV R0, UR13 ;  /* 0x0000000d00007c02 */ /* 0x000fee0008000f00 */
.L_x_174:
[----:B-1----:R1:W2:Y:S02]  /*7b60*/  SYNCS.PHASECHK.TRANS64.TRYWAIT P2, [R0+URZ+0xc0], R30 ;  /* 0x0000c01e000075a7 */ /* 0x0022a400080411ff */
[----:B--2---:R-:W-:Y:S05]  /*7b70*/  @!P2 NANOSLEEP.SYNCS 0x989680 ;  /* 0x009896800000a95d */ /* 0x004fea0003900000 */
[----:B------:R-:W2:Y:S02]  /*7b80*/  @!P2 SYNCS.PHASECHK.TRANS64 P2, [R0+URZ+0xc0], R30 ;  /* 0x0000c01e0000a5a7 */ /* 0x000ea400080410ff */
[----:B--2---:R-:W-:Y:S05]  /*7b90*/  @!P2 BRA `(.L_x_174) ;  /* 0xfffffffc00f0a947 */ /* 0x004fea000383ffff */
[----:B------:R-:W-:Y:S05]  /*7ba0*/  BRA `(.L_x_175) ;  /* 0xffffffd000bc7947 */ /* 0x000fea000383ffff */
.L_x_102:
[----:B------:R-:W-:-:S07]  /*7bb0*/  MOV R0, UR4 ;  /* 0x0000000400007c02 */ /* 0x000fce0008000f00 */
.L_x_176:
[----:B-1----:R1:W4:Y:S02]  /*7bc0*/  SYNCS.PHASECHK.TRANS64.TRYWAIT P0, [R0+URZ], R2 ;  /* 0x00000002000075a7 */ /* 0x00232400080011ff */
[----:B----4-:R-:W-:Y:S05]  /*7bd0*/  @!P0 NANOSLEEP.SYNCS 0x989680 ;  /* 0x009896800000895d */ /* 0x010fea0003900000 */
[----:B------:R-:W4:Y:S02]  /*7be0*/  @!P0 SYNCS.PHASECHK.TRANS64 P0, [R0+URZ], R2 ;  /* 0x00000002000085a7 */ /* 0x000f2400080010ff */
[----:B----4-:R-:W-:Y:S05]  /*7bf0*/  @!P0 BRA `(.L_x_176) ;  /* 0xfffffffc00f08947 */ /* 0x010fea000383ffff */
[----:B------:R-:W-:Y:S05]  /*7c00*/  BRA `(.L_x_177) ;  /* 0xffffffd400587947 */ /* 0x000fea000383ffff */
.L_x_104:
[----:B--2---:R2:W3:Y:S02]  /*7c10*/  SYNCS.PHASECHK.TRANS64.TRYWAIT P0, [R0+URZ+0xe0], R2 ;  /* 0x0000e002000075a7 */ /* 0x0044e400080011ff */
[----:B---3--:R-:W-:Y:S05]  /*7c20*/  @!P0 NANOSLEEP.SYNCS 0x989680 ;  /* 0x009896800000895d */ /* 0x008fea0003900000 */
[----:B------:R-:W3:Y:S02]  /*7c30*/  @!P0 SYNCS.PHASECHK.TRANS64 P0, [R0+URZ+0xe0], R2 ;  /* 0x0000e002000085a7 */ /* 0x000ee400080010ff */
[----:B---3--:R-:W-:Y:S05]  /*7c40*/  @!P0 BRA `(.L_x_104) ;  /* 0xfffffffc00f08947 */ /* 0x008fea000383ffff */
[----:B------:R-:W-:Y:S05]  /*7c50*/  BRA `(.L_x_178) ;  /* 0xffffffd8003c7947 */ /* 0x000fea000383ffff */
.L_x_114:
[----:B-1----:R1:W2:Y:S02]  /*7c60*/  SYNCS.PHASECHK.TRANS64.TRYWAIT P1, [R3+URZ+0xb0], R0 ;  /* 0x0000b000030075a7 */ /* 0x0022a400080211ff */
[----:B--2---:R-:W-:Y:S05]  /*7c70*/  @!P1 NANOSLEEP.SYNCS 0x989680 ;  /* 0x009896800000995d */ /* 0x004fea0003900000 */
[----:B------:R-:W2:Y:S02]  /*7c80*/  @!P1 SYNCS.PHASECHK.TRANS64 P1, [R3+URZ+0xb0], R0 ;  /* 0x0000b000030095a7 */ /* 0x000ea400080210ff */
[----:B--2---:R-:W-:Y:S05]  /*7c90*/  @!P1 BRA `(.L_x_114) ;  /* 0xfffffffc00f09947 */ /* 0x004fea000383ffff */
[----:B------:R-:W-:Y:S05]  /*7ca0*/  BRA `(.L_x_113) ;  /* 0xffffffe400447947 */ /* 0x000fea000383ffff */
.L_x_116:
[----:B------:R1:W1:Y:S02]  /*7cb0*/  SYNCS.PHASECHK.TRANS64.TRYWAIT P1, [R122+URZ+0x100], R4 ;  /* 0x000100047a0075a7 */ /* 0x00026400080211ff */
[----:B-1----:R-:W-:Y:S05]  /*7cc0*/  @!P1 NANOSLEEP.SYNCS 0x989680 ;  /* 0x009896800000995d */ /* 0x002fea0003900000 */
[----:B------:R-:W1:Y:S02]  /*7cd0*/  @!P1 SYNCS.PHASECHK.TRANS64 P1, [R122+URZ+0x100], R4 ;  /* 0x000100047a0095a7 */ /* 0x000e6400080210ff */
[----:B-1----:R-:W-:Y:S05]  /*7ce0*/  @!P1 BRA `(.L_x_116) ;  /* 0xfffffffc00f09947 */ /* 0x002fea000383ffff */
[----:B------:R-:W-:Y:S05]  /*7cf0*/  BRA `(.L_x_115) ;  /* 0xffffffe400607947 */ /* 0x000fea000383ffff */
        .weak           $__internal_0_$__cuda_sm10x_tcgen05_guardrail_trap_col_being_dealloced_not_returned_by_alloc
        .type           $__internal_0_$__cuda_sm10x_tcgen05_guardrail_trap_col_being_dealloced_not_returned_by_alloc,@function
        .size           $__internal_0_$__cuda_sm10x_tcgen05_guardrail_trap_col_being_dealloced_not_returned_by_alloc,($__internal_1_$__cuda_sm10x_tcgen05_guardrail_trap_phase_invalid_during_alloc - $__internal_0_$__cuda_sm10x_tcgen05_guardrail_trap_col_being_dealloced_not_returned_by_alloc)
$__internal_0_$__cuda_sm10x_tcgen05_guardrail_trap_col_being_dealloced_not_returned_by_alloc:
[----:B------:R-:W-:Y:S05]  /*7d00*/  BPT.TRAP 0x1 ;  /* 0x000000040000795c */ /* 0x000fea0000300000 */
[----:B------:R-:W-:-:S04]  /*7d10*/  HFMA2 R3, -RZ, RZ, 0, 0 ;  /* 0x00000000ff037431 */ /* 0x000fc800000001ff */
[----:B------:R-:W-:Y:S05]  /*7d20*/  RET.REL.NODEC R2 `(_ZN7cutlass13device_kernelINS_4gemm6kernel13GemmUniversalIN4cute5tupleIJiiiiEEENS1_10collective13CollectiveMmaINS1_35MainloopSm100TmaUmmaWarpSpecializedILi11ELi2ELi4ENS5_IJNS4_1CILi2EEENSA_ILi1EEESC_EEEEENS5_IJNSA_ILi256EEENSA_ILi32EEENSA_ILi64EEEEEENS_10bfloat16_tENS5_IJlSC_lEEESJ_SK_NS4_8TiledMMAINS4_8MMA_AtomIJNS4_26SM100_MMA_F16BF16_2x1SM_SSISJ_SJ_fLi256ELi32ELNS4_4UMMA5MajorE0ELSP_0ELNSO_7ScaleInE0ELSQ_0EEEEEENS4_6LayoutINS5_IJSC_SC_SC_EEENS5_IJNSA_ILi0EEESV_SV_EEEEENS5_IJNS4_10UnderscoreESY_SY_EEEEENS4_18SM100_TMA_2SM_LOADENS4_14ComposedLayoutINS4_7SwizzleILi3ELi4ELi3EEENS4_18smem_ptr_flag_bitsILi16EEENST_INS5_IJNSA_ILi8EEESH_EEENS5_IJSH_SC_EEEEEEEvNS4_8identityES11_S1B_vS1C_EENS_8epilogue10collective18CollectiveEpilogueINS1E_23Sm100TmaWarpSpecializedILi2ELi1ELi32ELb1ELb0EEEJNS5_IJNSA_ILi128EEESG_SH_EEENS5_IJNST_IS1J_SC_EENST_ISG_SC_EEEEESJ_SK_SJ_SK_NS1E_6fusion15FusionCallbacksIS1I_NS1O_17LinearCombinationISJ_fSJ_fLNS_15FloatRoundStyleE2EEES1K_S1N_JEEENS4_5SM1004TMEM4LOAD26SM100_TMEM_LOAD_32dp32b32xENS4_13SM90_TMA_LOADENS12_INS13_ILi2ELi4ELi3EEES16_NST_INS5_IJS17_SG_EEENS5_IJSG_SC_EEEEEEENS4_39AutoVectorizingCopyWithAssumedAlignmentILi128EEENS4_14SM90_TMA_STOREES23_S25_S25_EEEvvEEEEvNT_6ParamsE) ;  /* 0xffffff8002b47950 */ /* 0x000fea0003c3ffff */
        .weak           $__internal_1_$__cuda_sm10x_tcgen05_guardrail_trap_phase_invalid_during_alloc
        .type           $__internal_1_$__cuda_sm10x_tcgen05_guardrail_trap_phase_invalid_during_alloc,@function
        .size           $__internal_1_$__cuda_sm10x_tcgen05_guardrail_trap_phase_invalid_during_alloc,($__internal_2_$__cuda_sm10x_tcgen05_guardrail_trap_unallocated_columns_being_dealloced - $__internal_1_$__cuda_sm10x_tcgen05_guardrail_trap_phase_invalid_during_alloc)
$__internal_1_$__cuda_sm10x_tcgen05_guardrail_trap_phase_invalid_during_alloc:
[----:B------:R-:W-:Y:S05]  /*7d30*/  BPT.TRAP 0x1 ;  /* 0x000000040000795c */ /* 0x000fea0000300000 */
[----:B------:R-:W-:-:S04]  /*7d40*/  MOV R3, 0x0 ;  /* 0x0000000000037802 */ /* 0x000fc80000000f00 */
[----:B------:R-:W-:Y:S05]  /*7d50*/  RET.REL.NODEC R2 `(_ZN7cutlass13device_kernelINS_4gemm6kernel13GemmUniversalIN4cute5tupleIJiiiiEEENS1_10collective13CollectiveMmaINS1_35MainloopSm100TmaUmmaWarpSpecializedILi11ELi2ELi4ENS5_IJNS4_1CILi2EEENSA_ILi1EEESC_EEEEENS5_IJNSA_ILi256EEENSA_ILi32EEENSA_ILi64EEEEEENS_10bfloat16_tENS5_IJlSC_lEEESJ_SK_NS4_8TiledMMAINS4_8MMA_AtomIJNS4_26SM100_MMA_F16BF16_2x1SM_SSISJ_SJ_fLi256ELi32ELNS4_4UMMA5MajorE0ELSP_0ELNSO_7ScaleInE0ELSQ_0EEEEEENS4_6LayoutINS5_IJSC_SC_SC_EEENS5_IJNSA_ILi0EEESV_SV_EEEEENS5_IJNS4_10UnderscoreESY_SY_EEEEENS4_18SM100_TMA_2SM_LOADENS4_14ComposedLayoutINS4_7SwizzleILi3ELi4ELi3EEENS4_18smem_ptr_flag_bitsILi16EEENST_INS5_IJNSA_ILi8EEESH_EEENS5_IJSH_SC_EEEEEEEvNS4_8identityES11_S1B_vS1C_EENS_8epilogue10collective18CollectiveEpilogueINS1E_23Sm100TmaWarpSpecializedILi2ELi1ELi32ELb1ELb0EEEJNS5_IJNSA_ILi128EEESG_SH_EEENS5_IJNST_IS1J_SC_EENST_ISG_SC_EEEEESJ_SK_SJ_SK_NS1E_6fusion15FusionCallbacksIS1I_NS1O_17LinearCombinationISJ_fSJ_fLNS_15FloatRoundStyleE2EEES1K_S1N_JEEENS4_5SM1004TMEM4LOAD26SM100_TMEM_LOAD_32dp32b32xENS4_13SM90_TMA_LOADENS12_INS13_ILi2ELi4ELi3EEES16_NST_INS5_IJS17_SG_EEENS5_IJSG_SC_EEEEEEENS4_39AutoVectorizingCopyWithAssumedAlignmentILi128EEENS4_14SM90_TMA_STOREES23_S25_S25_EEEvvEEEEvNT_6ParamsE) ;  /* 0xffffff8002a87950 */ /* 0x000fea0003c3ffff */
        .weak           $__internal_2_$__cuda_sm10x_tcgen05_guardrail_trap_unallocated_columns_being_dealloced
        .type           $__internal_2_$__cuda_sm10x_tcgen05_guardrail_trap_unallocated_columns_being_dealloced,@function
        .size           $__internal_2_$__cuda_sm10x_tcgen05_guardrail_trap_unallocated_columns_being_dealloced,(.L_x_180 - $__internal_2_$__cuda_sm10x_tcgen05_guardrail_trap_unallocated_columns_being_dealloced)
$__internal_2_$__cuda_sm10x_tcgen05_guardrail_trap_unallocated_columns_being_dealloced:
[----:B------:R-:W-:Y:S05]  /*7d60*/  BPT.TRAP 0x1 ;  /* 0x000000040000795c */ /* 0x000fea0000300000 */
[----:B------:R-:W-:-:S04]  /*7d70*/  HFMA2 R3, -RZ, RZ, 0, 0 ;  /* 0x00000000ff037431 */ /* 0x000fc800000001ff */
[----:B------:R-:W-:Y:S05]  /*7d80*/  RET.REL.NODEC R2 `(_ZN7cutlass13device_kernelINS_4gemm6kernel13GemmUniversalIN4cute5tupleIJiiiiEEENS1_10collective13CollectiveMmaINS1_35MainloopSm100TmaUmmaWarpSpecializedILi11ELi2ELi4ENS5_IJNS4_1CILi2EEENSA_ILi1EEESC_EEEEENS5_IJNSA_ILi256EEENSA_ILi32EEENSA_ILi64EEEEEENS_10bfloat16_tENS5_IJlSC_lEEESJ_SK_NS4_8TiledMMAINS4_8MMA_AtomIJNS4_26SM100_MMA_F16BF16_2x1SM_SSISJ_SJ_fLi256ELi32ELNS4_4UMMA5MajorE0ELSP_0ELNSO_7ScaleInE0ELSQ_0EEEEEENS4_6LayoutINS5_IJSC_SC_SC_EEENS5_IJNSA_ILi0EEESV_SV_EEEEENS5_IJNS4_10UnderscoreESY_SY_EEEEENS4_18SM100_TMA_2SM_LOADENS4_14ComposedLayoutINS4_7SwizzleILi3ELi4ELi3EEENS4_18smem_ptr_flag_bitsILi16EEENST_INS5_IJNSA_ILi8EEESH_EEENS5_IJSH_SC_EEEEEEEvNS4_8identityES11_S1B_vS1C_EENS_8epilogue10collective18CollectiveEpilogueINS1E_23Sm100TmaWarpSpecializedILi2ELi1ELi32ELb1ELb0EEEJNS5_IJNSA_ILi128EEESG_SH_EEENS5_IJNST_IS1J_SC_EENST_ISG_SC_EEEEESJ_SK_SJ_SK_NS1E_6fusion15FusionCallbacksIS1I_NS1O_17LinearCombinationISJ_fSJ_fLNS_15FloatRoundStyleE2EEES1K_S1N_JEEENS4_5SM1004TMEM4LOAD26SM100_TMEM_LOAD_32dp32b32xENS4_13SM90_TMA_LOADENS12_INS13_ILi2ELi4ELi3EEES16_NST_INS5_IJS17_SG_EEENS5_IJSG_SC_EEEEEEENS4_39AutoVectorizingCopyWithAssumedAlignmentILi128EEENS4_14SM90_TMA_STOREES23_S25_S25_EEEvvEEEEvNT_6ParamsE) ;  /* 0xffffff80029c7950 */ /* 0x000fea0003c3ffff */
.L_x_179:
[----:B------:R-:W-:-:S00]  /*7d90*/  BRA `(.L_x_179) ;  /* 0xfffffffc00fc7947 */ /* 0x000fc0000383ffff */
[----:B------:R-:W-:-:S00]  /*7da0*/  NOP ;  /* 0x0000000000007918 */ /* 0x000fc00000000000 */
        /* <DEDUP_REMOVED lines=13> */
.L_x_180:


//--------------------- .nv.global.init           --------------------------
	.section	.nv.global.init,"aw",@progbits
.nv.global.init:
	.type		$str$27,@object
	.size		$str$27,($str$28 - $str$27)
$str$27:
        /*0000*/ 	.byte	0x28, 0x61, 0x64, 0x64, 0x72, 0x65, 0x73, 0x73, 0x20, 0x26, 0x20, 0x6d, 0x61, 0x73, 0x6b, 0x29
        /*0010*/ 	.byte	0x20, 0x3d, 0x3d, 0x20, 0x30, 0x00
	.type		$str$28,@object
	.size		$str$28,($str$26 - $str$28)
$str$28:
        /*0016*/ 	.byte	0x2f, 0x74, 0x6d, 0x70, 0x2f, 0x63, 0x75, 0x74, 0x6c, 0x61, 0x73, 0x73, 0x5f, 0x73, 0x77, 0x65
        /*0026*/ 	.byte	0x65, 0x70, 0x5f, 0x73, 0x72, 0x63, 0x2f, 0x69, 0x6e, 0x63, 0x6c, 0x75, 0x64, 0x65, 0x2f, 0x63
        /*0036*/ 	.byte	0x75, 0x74, 0x65, 0x2f, 0x70, 0x6f, 0x69, 0x6e, 0x74, 0x65, 0x72, 0x5f, 0x66, 0x6c, 0x61, 0x67
        /*0046*/ 	.byte	0x67, 0x65, 0x64, 0x2e, 0x68, 0x70, 0x70, 0x00
	.type		$str$26,@object
	.size		$str$26,($str$25 - $str$26)
$str$26:
        /*004e*/ 	.byte	0x2f, 0x74, 0x6d, 0x70, 0x2f, 0x63, 0x75, 0x74, 0x6c, 0x61, 0x73, 0x73, 0x5f, 0x73, 0x77, 0x65
        /*005e*/ 	.byte	0x65, 0x70, 0x5f, 0x73, 0x72, 0x63, 0x2f, 0x69, 0x6e, 0x63, 0x6c, 0x75, 0x64, 0x65, 0x2f, 0x63
        /*006e*/ 	.byte	0x75, 0x74, 0x65, 0x2f, 0x61, 0x74, 0x6f, 0x6d, 0x2f, 0x63, 0x6f, 0x70, 0x79, 0x5f, 0x74, 0x72
        /*007e*/ 	.byte	0x61, 0x69, 0x74, 0x73, 0x5f, 0x73, 0x6d, 0x31, 0x30, 0x30, 0x2e, 0x68, 0x70, 0x70, 0x00
	.type		$str$25,@object
	.size		$str$25,(__unnamed_1 - $str$25)
$str$25:
        /*008d*/ 	.byte	0x28, 0x28, 0x75, 0x69, 0x6e, 0x74, 0x33, 0x32, 0x5f, 0x74, 0x28, 0x74, 0x68, 0x72, 0x65, 0x61
        /*009d*/ 	.byte	0x64, 0x49, 0x64, 0x78, 0x2e, 0x78, 0x29, 0x20, 0x2f, 0x20, 0x33, 0x32, 0x29, 0x20, 0x25, 0x20
        /*00ad*/ 	.byte	0x34, 0x29, 0x20, 0x3d, 0x3d, 0x20, 0x28, 0x28, 0x28, 0x74, 0x6d, 0x65, 0x6d, 0x5f, 0x61, 0x64
        /*00bd*/ 	.byte	0x64, 0x72, 0x20, 0x3e, 0x3e, 0x20, 0x31, 0x36, 0x29, 0x20, 0x2f, 0x20, 0x33, 0x32, 0x29, 0x20
        /*00cd*/ 	.byte	0x25, 0x20, 0x34, 0x29, 0x00
	.type		__unnamed_1,@object
	.size		__unnamed_1,(__unnamed_2 - __unnamed_1)
__unnamed_1:
        /*00d2*/ 	.byte	0x61, 0x75, 0x74, 0x6f, 0x20, 0x63, 0x75, 0x74, 0x65, 0x3a, 0x3a, 0x61, 0x73, 0x5f, 0x70, 0x6f
        /* <DEDUP_REMOVED lines=24> */
        /*0262*/ 	.byte	0x34, 0x30, 0x39, 0x36, 0x3e, 0x3e, 0x3e, 0x3e, 0x5d, 0x00
	.type		__unnamed_2,@object
	.size		__unnamed_2,(.L_2 - __unnamed_2)
__unnamed_2:
        /* <DEDUP_REMOVED lines=42> */
        /*050c*/ 	.byte	0x3e, 0x3e, 0x5d, 0x00
.L_2:


//--------------------- .nv.shared._ZN7cutlass13device_kernelINS_4gemm6kernel13GemmUniversalIN4cute5tupleIJiiiiEEENS1_10collective13CollectiveMmaINS1_35MainloopSm100TmaUmmaWarpSpecializedILi11ELi2ELi4ENS5_IJNS4_1CILi2EEENSA_ILi1EEESC_EEEEENS5_IJNSA_ILi256EEENSA_ILi32EEENSA_ILi64EEEEEENS_10bfloat16_tENS5_IJlSC_lEEESJ_SK_NS4_8TiledMMAINS4_8MMA_AtomIJNS4_26SM100_MMA_F16BF16_2x1SM_SSISJ_SJ_fLi256ELi32ELNS4_4UMMA5MajorE0ELSP_0ELNSO_7ScaleInE0ELSQ_0EEEEEENS4_6LayoutINS5_IJSC_SC_SC_EEENS5_IJNSA_ILi0EEESV_SV_EEEEENS5_IJNS4_10UnderscoreESY_SY_EEEEENS4_18SM100_TMA_2SM_LOADENS4_14ComposedLayoutINS4_7SwizzleILi3ELi4ELi3EEENS4_18smem_ptr_flag_bitsILi16EEENST_INS5_IJNSA_ILi8EEESH_EEENS5_IJSH_SC_EEEEEEEvNS4_8identityES11_S1B_vS1C_EENS_8epilogue10collective18CollectiveEpilogueINS1E_23Sm100TmaWarpSpecializedILi2ELi1ELi32ELb1ELb0EEEJNS5_IJNSA_ILi128EEESG_SH_EEENS5_IJNST_IS1J_SC_EENST_ISG_SC_EEEEESJ_SK_SJ_SK_NS1E_6fusion15FusionCallbacksIS1I_NS1O_17LinearCombinationISJ_fSJ_fLNS_15FloatRoundStyleE2EEES1K_S1N_JEEENS4_5SM1004TMEM4LOAD26SM100_TMEM_LOAD_32dp32b32xENS4_13SM90_TMA_LOADENS12_INS13_ILi2ELi4ELi3EEES16_NST_INS5_IJS17_SG_EEENS5_IJSG_SC_EEEEEEENS4_39AutoVectorizingCopyWithAssumedAlignmentILi128EEENS4_14SM90_TMA_STOREES23_S25_S25_EEEvvEEEEvNT_6ParamsE --------------------------
	.section	.nv.shared._ZN7cutlass13device_kernelINS_4gemm6kernel13GemmUniversalIN4cute5tupleIJiiiiEEENS1_10collective13CollectiveMmaINS1_35MainloopSm100TmaUmmaWarpSpecializedILi11ELi2ELi4ENS5_IJNS4_1CILi2EEENSA_ILi1EEESC_EEEEENS5_IJNSA_ILi256EEENSA_ILi32EEENSA_ILi64EEEEEENS_10bfloat16_tENS5_IJlSC_lEEESJ_SK_NS4_8TiledMMAINS4_8MMA_AtomIJNS4_26SM100_MMA_F16BF16_2x1SM_SSISJ_SJ_fLi256ELi32ELNS4_4UMMA5MajorE0ELSP_0ELNSO_7ScaleInE0ELSQ_0EEEEEENS4_6LayoutINS5_IJSC_SC_SC_EEENS5_IJNSA_ILi0EEESV_SV_EEEEENS5_IJNS4_10UnderscoreESY_SY_EEEEENS4_18SM100_TMA_2SM_LOADENS4_14ComposedLayoutINS4_7SwizzleILi3ELi4ELi3EEENS4_18smem_ptr_flag_bitsILi16EEENST_INS5_IJNSA_ILi8EEESH_EEENS5_IJSH_SC_EEEEEEEvNS4_8identityES11_S1B_vS1C_EENS_8epilogue10collective18CollectiveEpilogueINS1E_23Sm100TmaWarpSpecializedILi2ELi1ELi32ELb1ELb0EEEJNS5_IJNSA_ILi128EEESG_SH_EEENS5_IJNST_IS1J_SC_EENST_ISG_SC_EEEEESJ_SK_SJ_SK_NS1E_6fusion15FusionCallbacksIS1I_NS1O_17LinearCombinationISJ_fSJ_fLNS_15FloatRoundStyleE2EEES1K_S1N_JEEENS4_5SM1004TMEM4LOAD26SM100_TMEM_LOAD_32dp32b32xENS4_13SM90_TMA_LOADENS12_INS13_ILi2ELi4ELi3EEES16_NST_INS5_IJS17_SG_EEENS5_IJSG_SC_EEEEEEENS4_39AutoVectorizingCopyWithAssumedAlignmentILi128EEENS4_14SM90_TMA_STOREES23_S25_S25_EEEvvEEEEvNT_6ParamsE,"aw",@nobits
	.sectionflags	@""
	.align	16
	.zero		1024


//--------------------- .nv.shared.reserved.0     --------------------------
	.section	.nv.shared.reserved.0,"aw",@nobits
	.weak		__nv_reservedSMEM_offset_0_alias
	.size		__nv_reservedSMEM_offset_0_alias, 0, 64
	.other		__nv_reservedSMEM_offset_0_alias,@"STO_CUDA_RESERVED_SHARED STV_DEFAULT"
__nv_reservedSMEM_offset_0_alias:
	.zero		0
.nv.shared.reserved.0:
	.zero		64
	.weak		__nv_reservedSMEM_tcgen05_partition
	.type		__nv_reservedSMEM_tcgen05_partition,@object
	.size		__nv_reservedSMEM_tcgen05_partition,(.L_0 - __nv_reservedSMEM_tcgen05_partition)
__nv_reservedSMEM_tcgen05_partition:
	.zero		32
.L_0:


//--------------------- .nv.global                --------------------------
	.section	.nv.global,"aw",@nobits
.nv.global:
	.type		_ZN40_INTERNAL_ab8dfb67_4_k_cu_89ee17c2_124494cute1_E,@object
	.size		_ZN40_INTERNAL_ab8dfb67_4_k_cu_89ee17c2_124494cute1_E,(_ZN40_INTERNAL_ab8dfb67_4_k_cu_89ee17c2_124494cuda3std3__45__cpo6cbeginE - _ZN40_INTERNAL_ab8dfb67_4_k_cu_89ee17c2_124494cute1_E)
_ZN40_INTERNAL_ab8dfb67_4_k_cu_89ee17c2_124494cute1_E:
	.zero		1
	.type		_ZN40_INTERNAL_ab8dfb67_4_k_cu_89ee17c2_124494cuda3std3__45__cpo6cbeginE,@object
	.size		_ZN40_INTERNAL_ab8dfb67_4_k_cu_89ee17c2_124494cuda3std3__45__cpo6cbeginE,(_ZN40_INTERNAL_ab8dfb67_4_k_cu_89ee17c2_124494cuda3std3__48in_placeE - _ZN40_INTERNAL_ab8dfb67_4_k_cu_89ee17c2_124494cuda3std3__45__cpo6cbeginE)
_ZN40_INTERNAL_ab8dfb67_4_k_cu_89ee17c2_124494cuda3std3__45__cpo6cbeginE:
	.zero		1
	.type		_ZN40_INTERNAL_ab8dfb67_4_k_cu_89ee17c2_124494cuda3std3__48in_placeE,@object
	.size		_ZN40_INTERNAL_ab8dfb67_4_k_cu_89ee17c2_124494cuda3std3__48in_placeE,(_ZN40_INTERNAL_ab8dfb67_4_k_cu_89ee17c2_124494cuda3std6ranges3__45__cpo9iter_moveE - _ZN40_INTERNAL_ab8dfb67_4_k_cu_89ee17c2_124494cuda3std3__48in_placeE)
_ZN40_INTERNAL_ab8dfb67_4_k_cu_89ee17c2_124494cuda3std3__48in_placeE:
	.zero		1
	.type		_ZN40_INTERNAL_ab8dfb67_4_k_cu_89ee17c2_124494cuda3std6ranges3__45__cpo9iter_moveE,@object
	.size		_ZN40_INTERNAL_ab8dfb67_4_k_cu_89ee17c2_124494cuda3std6ranges3__45__cpo9iter_moveE,(_ZN40_INTERNAL_ab8dfb67_4_k_cu_89ee17c2_124494cuda3std3__45__cpo5beginE - _ZN40_INTERNAL_ab8dfb67_4_k_cu_89ee17c2_124494cuda3std6ranges3__45__cpo9iter_moveE)
_ZN40_INTERNAL_ab8dfb67_4_k_cu_89ee17c2_124494cuda3std6ranges3__45__cpo9iter_moveE:
	.zero		1
	.type		_ZN40_INTERNAL_ab8dfb67_4_k_cu_89ee17c2_124494cuda3std3__45__cpo5beginE,@object
	.size		_ZN40_INTERNAL_ab8dfb67_4_k_cu_89ee17c2_124494cuda3std3__45__cpo5beginE,(_ZN40_INTERNAL_ab8dfb67_4_k_cu_89ee17c2_124494cuda3std3__442_GLOBAL__N__ab8dfb67_4_k_cu_89ee17c2_124496ignoreE - _ZN40_INTERNAL_ab8dfb67_4_k_cu_89ee17c2_124494cuda3std3__45__cpo5beginE)
_ZN40_INTERNAL_ab8dfb67_4_k_cu_89ee17c2_124494cuda3std3__45__cpo5beginE:
	.zero		1
	.type		_ZN40_INTERNAL_ab8dfb67_4_k_cu_89ee17c2_124494cuda3std3__442_GLOBAL__N__ab8dfb67_4_k_cu_89ee17c2_124496ignoreE,@object
	.size		_ZN40_INTERNAL_ab8dfb67_4_k_cu_89ee17c2_124494cuda3std3__442_GLOBAL__N__ab8dfb67_4_k_cu_89ee17c2_124496ignoreE,(_ZN40_INTERNAL_ab8dfb67_4_k_cu_89ee17c2_124494cute7productE - _ZN40_INTERNAL_ab8dfb67_4_k_cu_89ee17c2_124494cuda3std3__442_GLOBAL__N__ab8dfb67_4_k_cu_89ee17c2_124496ignoreE)
_ZN40_INTERNAL_ab8dfb67_4_k_cu_89ee17c2_124494cuda3std3__442_GLOBAL__N__ab8dfb67_4_k_cu_89ee17c2_124496ignoreE:
	.zero		1
	.type		_ZN40_INTERNAL_ab8dfb67_4_k_cu_89ee17c2_124494cute7productE,@object
	.size		_ZN40_INTERNAL_ab8dfb67_4_k_cu_89ee17c2_124494cute7productE,(_ZN40_INTERNAL_ab8dfb67_4_k_cu_89ee17c2_124494cuda3std3__45__cpo3endE - _ZN40_INTERNAL_ab8dfb67_4_k_cu_89ee17c2_124494cute7productE)
_ZN40_INTERNAL_ab8dfb67_4_k_cu_89ee17c2_124494cute7productE:
	.zero		1
	.type		_ZN40_INTERNAL_ab8dfb67_4_k_cu_89ee17c2_124494cuda3std3__45__cpo3endE,@object
	.size		_ZN40_INTERNAL_ab8dfb67_4_k_cu_89ee17c2_124494cuda3std3__45__cpo3endE,(_ZN40_INTERNAL_ab8dfb67_4_k_cu_89ee17c2_124494cuda3std3__419piecewise_constructE - _ZN40_INTERNAL_ab8dfb67_4_k_cu_89ee17c2_124494cuda3std3__45__cpo3endE)
_ZN40_INTERNAL_ab8dfb67_4_k_cu_89ee17c2_124494cuda3std3__45__cpo3endE:
	.zero		1
	.type		_ZN40_INTERNAL_ab8dfb67_4_k_cu_89ee17c2_124494cuda3std3__419piecewise_constructE,@object
	.size		_ZN40_INTERNAL_ab8dfb67_4_k_cu_89ee17c2_124494cuda3std3__419piecewise_constructE,(_ZN40_INTERNAL_ab8dfb67_4_k_cu_89ee17c2_124494cuda3std3__45__cpo4cendE - _ZN40_INTERNAL_ab8dfb67_4_k_cu_89ee17c2_124494cuda3std3__419piecewise_constructE)
_ZN40_INTERNAL_ab8dfb67_4_k_cu_89ee17c2_124494cuda3std3__419piecewise_constructE:
	.zero		1
	.type		_ZN40_INTERNAL_ab8dfb67_4_k_cu_89ee17c2_124494cuda3std3__45__cpo4cendE,@object
	.size		_ZN40_INTERNAL_ab8dfb67_4_k_cu_89ee17c2_124494cuda3std3__45__cpo4cendE,(_ZN40_INTERNAL_ab8dfb67_4_k_cu_89ee17c2_124494cuda3std6ranges3__45__cpo4swapE - _ZN40_INTERNAL_ab8dfb67_4_k_cu_89ee17c2_124494cuda3std3__45__cpo4cendE)
_ZN40_INTERNAL_ab8dfb67_4_k_cu_89ee17c2_124494cuda3std3__45__cpo4cendE:
	.zero		1
	.type		_ZN40_INTERNAL_ab8dfb67_4_k_cu_89ee17c2_124494cuda3std6ranges3__45__cpo4swapE,@object
	.size		_ZN40_INTERNAL_ab8dfb67_4_k_cu_89ee17c2_124494cuda3std6ranges3__45__cpo4swapE,(.L_10 - _ZN40_INTERNAL_ab8dfb67_4_k_cu_89ee17c2_124494cuda3std6ranges3__45__cpo4swapE)
_ZN40_INTERNAL_ab8dfb67_4_k_cu_89ee17c2_124494cuda3std6ranges3__45__cpo4swapE:
	.zero		1
.L_10:


//--------------------- .nv.constant0._ZN7cutlass13device_kernelINS_4gemm6kernel13GemmUniversalIN4cute5tupleIJiiiiEEENS1_10collective13CollectiveMmaINS1_35MainloopSm100TmaUmmaWarpSpecializedILi11ELi2ELi4ENS5_IJNS4_1CILi2EEENSA_ILi1EEESC_EEEEENS5_IJNSA_ILi256EEENSA_ILi32EEENSA_ILi64EEEEEENS_10bfloat16_tENS5_IJlSC_lEEESJ_SK_NS4_8TiledMMAINS4_8MMA_AtomIJNS4_26SM100_MMA_F16BF16_2x1SM_SSISJ_SJ_fLi256ELi32ELNS4_4UMMA5MajorE0ELSP_0ELNSO_7ScaleInE0ELSQ_0EEEEEENS4_6LayoutINS5_IJSC_SC_SC_EEENS5_IJNSA_ILi0EEESV_SV_EEEEENS5_IJNS4_10UnderscoreESY_SY_EEEEENS4_18SM100_TMA_2SM_LOADENS4_14ComposedLayoutINS4_7SwizzleILi3ELi4ELi3EEENS4_18smem_ptr_flag_bitsILi16EEENST_INS5_IJNSA_ILi8EEESH_EEENS5_IJSH_SC_EEEEEEEvNS4_8identityES11_S1B_vS1C_EENS_8epilogue10collective18CollectiveEpilogueINS1E_23Sm100TmaWarpSpecializedILi2ELi1ELi32ELb1ELb0EEEJNS5_IJNSA_ILi128EEESG_SH_EEENS5_IJNST_IS1J_SC_EENST_ISG_SC_EEEEESJ_SK_SJ_SK_NS1E_6fusion15FusionCallbacksIS1I_NS1O_17LinearCombinationISJ_fSJ_fLNS_15FloatRoundStyleE2EEES1K_S1N_JEEENS4_5SM1004TMEM4LOAD26SM100_TMEM_LOAD_32dp32b32xENS4_13SM90_TMA_LOADENS12_INS13_ILi2ELi4ELi3EEES16_NST_INS5_IJS17_SG_EEENS5_IJSG_SC_EEEEEEENS4_39AutoVectorizingCopyWithAssumedAlignmentILi128EEENS4_14SM90_TMA_STOREES23_S25_S25_EEEvvEEEEvNT_6ParamsE --------------------------
	.section	.nv.constant0._ZN7cutlass13device_kernelINS_4gemm6kernel13GemmUniversalIN4cute5tupleIJiiiiEEENS1_10collective13CollectiveMmaINS1_35MainloopSm100TmaUmmaWarpSpecializedILi11ELi2ELi4ENS5_IJNS4_1CILi2EEENSA_ILi1EEESC_EEEEENS5_IJNSA_ILi256EEENSA_ILi32EEENSA_ILi64EEEEEENS_10bfloat16_tENS5_IJlSC_lEEESJ_SK_NS4_8TiledMMAINS4_8MMA_AtomIJNS4_26SM100_MMA_F16BF16_2x1SM_SSISJ_SJ_fLi256ELi32ELNS4_4UMMA5MajorE0ELSP_0ELNSO_7ScaleInE0ELSQ_0EEEEEENS4_6LayoutINS5_IJSC_SC_SC_EEENS5_IJNSA_ILi0EEESV_SV_EEEEENS5_IJNS4_10UnderscoreESY_SY_EEEEENS4_18SM100_TMA_2SM_LOADENS4_14ComposedLayoutINS4_7SwizzleILi3ELi4ELi3EEENS4_18smem_ptr_flag_bitsILi16EEENST_INS5_IJNSA_ILi8EEESH_EEENS5_IJSH_SC_EEEEEEEvNS4_8identityES11_S1B_vS1C_EENS_8epilogue10collective18CollectiveEpilogueINS1E_23Sm100TmaWarpSpecializedILi2ELi1ELi32ELb1ELb0EEEJNS5_IJNSA_ILi128EEESG_SH_EEENS5_IJNST_IS1J_SC_EENST_ISG_SC_EEEEESJ_SK_SJ_SK_NS1E_6fusion15FusionCallbacksIS1I_NS1O_17LinearCombinationISJ_fSJ_fLNS_15FloatRoundStyleE2EEES1K_S1N_JEEENS4_5SM1004TMEM4LOAD26SM100_TMEM_LOAD_32dp32b32xENS4_13SM90_TMA_LOADENS12_INS13_ILi2ELi4ELi3EEES16_NST_INS5_IJS17_SG_EEENS5_IJSG_SC_EEEEEEENS4_39AutoVectorizingCopyWithAssumedAlignmentILi128EEENS4_14SM90_TMA_STOREES23_S25_S25_EEEvvEEEEvNT_6ParamsE,"a",@progbits
	.sectionflags	@""
	.align	4
.nv.constant0._ZN7cutlass13device_kernelINS_4gemm6kernel13GemmUniversalIN4cute5tupleIJiiiiEEENS1_10collective13CollectiveMmaINS1_35MainloopSm100TmaUmmaWarpSpecializedILi11ELi2ELi4ENS5_IJNS4_1CILi2EEENSA_ILi1EEESC_EEEEENS5_IJNSA_ILi256EEENSA_ILi32EEENSA_ILi64EEEEEENS_10bfloat16_tENS5_IJlSC_lEEESJ_SK_NS4_8TiledMMAINS4_8MMA_AtomIJNS4_26SM100_MMA_F16BF16_2x1SM_SSISJ_SJ_fLi256ELi32ELNS4_4UMMA5MajorE0ELSP_0ELNSO_7ScaleInE0ELSQ_0EEEEEENS4_6LayoutINS5_IJSC_SC_SC_EEENS5_IJNSA_ILi0EEESV_SV_EEEEENS5_IJNS4_10UnderscoreESY_SY_EEEEENS4_18SM100_TMA_2SM_LOADENS4_14ComposedLayoutINS4_7SwizzleILi3ELi4ELi3EEENS4_18smem_ptr_flag_bitsILi16EEENST_INS5_IJNSA_ILi8EEESH_EEENS5_IJSH_SC_EEEEEEEvNS4_8identityES11_S1B_vS1C_EENS_8epilogue10collective18CollectiveEpilogueINS1E_23Sm100TmaWarpSpecializedILi2ELi1ELi32ELb1ELb0EEEJNS5_IJNSA_ILi128EEESG_SH_EEENS5_IJNST_IS1J_SC_EENST_ISG_SC_EEEEESJ_SK_SJ_SK_NS1E_6fusion15FusionCallbacksIS1I_NS1O_17LinearCombinationISJ_fSJ_fLNS_15FloatRoundStyleE2EEES1K_S1N_JEEENS4_5SM1004TMEM4LOAD26SM100_TMEM_LOAD_32dp32b32xENS4_13SM90_TMA_LOADENS12_INS13_ILi2ELi4ELi3EEES16_NST_INS5_IJS17_SG_EEENS5_IJSG_SC_EEEEEEENS4_39AutoVectorizingCopyWithAssumedAlignmentILi128EEENS4_14SM90_TMA_STOREES23_S25_S25_EEEvvEEEEvNT_6ParamsE:
	.zero		2944


//--------------------- SYMBOLS --------------------------

	.type		.nv.reservedSmem.offset0,@object
	.size		.nv.reservedSmem.offset0,0x4
	.type		.nv.reservedSmem.cap,@object
	.size		.nv.reservedSmem.cap,0x4
	.type		__assertfail,@function
